//
// Generated by NVIDIA NVVM Compiler
//
// Compiler Build ID: CL-36424714
// Cuda compilation tools, release 13.0, V13.0.88
// Based on NVVM 20.0.0
//

.version 9.0
.target sm_100
.address_size 64

.extern .func  (.param .b32 func_retval0) vprintf
(
	.param .b64 vprintf_param_0,
	.param .b64 vprintf_param_1
)
;
.global .align 1 .b8 $str$3[14] = {78, 101, 120, 116, 32, 80, 97, 116, 104, 32, 37, 100, 10};
.global .align 1 .b8 $str$4[24] = {77, 101, 109, 111, 114, 121, 32, 65, 108, 108, 111, 99, 97, 116, 105, 111, 110, 32, 69, 114, 114, 111, 114};

.func _Z16computeRecursiveP4gridP4pathPS2_iiPS0_i(
	.param .b64 _Z16computeRecursiveP4gridP4pathPS2_iiPS0_i_param_0,
	.param .b64 _Z16computeRecursiveP4gridP4pathPS2_iiPS0_i_param_1,
	.param .b64 _Z16computeRecursiveP4gridP4pathPS2_iiPS0_i_param_2,
	.param .b32 _Z16computeRecursiveP4gridP4pathPS2_iiPS0_i_param_3,
	.param .b32 _Z16computeRecursiveP4gridP4pathPS2_iiPS0_i_param_4,
	.param .b64 _Z16computeRecursiveP4gridP4pathPS2_iiPS0_i_param_5,
	.param .b32 _Z16computeRecursiveP4gridP4pathPS2_iiPS0_i_param_6
)
{
	.local .align 8 .b8 	__local_depot0[8];
	.reg .b64 	%SP;
	.reg .b64 	%SPL;
	.reg .pred 	%p<170>;
	.reg .b16 	%rs<130>;
	.reg .b32 	%r<452>;
	.reg .b64 	%rd<326>;

	mov.u64 	%SPL, __local_depot0;
	cvta.local.u64 	%SP, %SPL;
	ld.param.u64 	%rd23, [_Z16computeRecursiveP4gridP4pathPS2_iiPS0_i_param_0];
	ld.param.u64 	%rd325, [_Z16computeRecursiveP4gridP4pathPS2_iiPS0_i_param_1];
	ld.param.u64 	%rd324, [_Z16computeRecursiveP4gridP4pathPS2_iiPS0_i_param_2];
	ld.param.u32 	%r142, [_Z16computeRecursiveP4gridP4pathPS2_iiPS0_i_param_3];
	ld.param.u32 	%r143, [_Z16computeRecursiveP4gridP4pathPS2_iiPS0_i_param_4];
	ld.param.u64 	%rd26, [_Z16computeRecursiveP4gridP4pathPS2_iiPS0_i_param_5];
	mov.u32 	%r145, %ctaid.x;
	mov.u32 	%r146, %ntid.x;
	mov.u32 	%r147, %tid.x;
	mad.lo.s32 	%r1, %r145, %r146, %r147;
	ld.u64 	%rd1, [%rd325];
	setp.ne.s64 	%p1, %rd1, 0;
	@%p1 bra 	$L__BB0_2;
	ld.u64 	%rd325, [%rd324];
	add.s64 	%rd324, %rd324, 8;
$L__BB0_2:
	ld.param.u32 	%r386, [_Z16computeRecursiveP4gridP4pathPS2_iiPS0_i_param_6];
	mad.lo.s32 	%r148, %r1, 27, %r386;
	cvta.to.global.u64 	%rd27, %rd26;
	mul.wide.s32 	%rd28, %r148, 8;
	add.s64 	%rd6, %rd27, %rd28;
	ld.global.u64 	%rd7, [%rd6+8];
	add.s32 	%r2, %r386, 3;
	ld.global.u64 	%rd29, [%rd6];
	mov.b16 	%rs67, 48;
	st.u8 	[%rd29+24], %rs67;
	ld.u8 	%r3, [%rd325+12];
	ld.u16 	%rs68, [%rd23+8];
	st.u16 	[%rd7+8], %rs68;
	ld.u8 	%rs69, [%rd23+24];
	st.u8 	[%rd7+24], %rs69;
	ld.u16 	%rs101, [%rd23+8];
	setp.lt.s16 	%p2, %rs101, 1;
	@%p2 bra 	$L__BB0_8;
	mov.b32 	%r389, 0;
$L__BB0_4:
	setp.lt.s16 	%p3, %rs101, 1;
	@%p3 bra 	$L__BB0_7;
	mov.b32 	%r390, 0;
$L__BB0_6:
	ld.u64 	%rd30, [%rd23];
	mul.wide.u32 	%rd31, %r389, 8;
	add.s64 	%rd32, %rd30, %rd31;
	ld.u64 	%rd33, [%rd32];
	mul.wide.u32 	%rd34, %r390, 8;
	add.s64 	%rd35, %rd33, %rd34;
	ld.u32 	%r151, [%rd35+4];
	ld.u64 	%rd36, [%rd7];
	add.s64 	%rd37, %rd36, %rd31;
	ld.u64 	%rd38, [%rd37];
	add.s64 	%rd39, %rd38, %rd34;
	st.u32 	[%rd39+4], %r151;
	ld.u64 	%rd40, [%rd23];
	add.s64 	%rd41, %rd40, %rd31;
	ld.u64 	%rd42, [%rd41];
	add.s64 	%rd43, %rd42, %rd34;
	ld.u32 	%r152, [%rd43];
	ld.u64 	%rd44, [%rd7];
	add.s64 	%rd45, %rd44, %rd31;
	ld.u64 	%rd46, [%rd45];
	add.s64 	%rd47, %rd46, %rd34;
	st.u32 	[%rd47], %r152;
	add.s32 	%r390, %r390, 1;
	ld.u16 	%rs101, [%rd23+8];
	cvt.s32.s16 	%r153, %rs101;
	setp.lt.s32 	%p4, %r390, %r153;
	@%p4 bra 	$L__BB0_6;
$L__BB0_7:
	add.s32 	%r389, %r389, 1;
	cvt.s32.s16 	%r154, %rs101;
	setp.lt.s32 	%p5, %r389, %r154;
	@%p5 bra 	$L__BB0_4;
$L__BB0_8:
	setp.eq.s64 	%p6, %rd7, 0;
	@%p6 bra 	$L__BB0_239;
	ld.global.u64 	%rd8, [%rd6+16];
	ld.u64 	%rd48, [%rd7];
	mul.wide.s32 	%rd49, %r142, 8;
	add.s64 	%rd50, %rd48, %rd49;
	ld.u64 	%rd51, [%rd50];
	mul.wide.s32 	%rd52, %r143, 8;
	add.s64 	%rd9, %rd51, %rd52;
	ld.u32 	%r155, [%rd9];
	setp.gt.s32 	%p7, %r155, -1;
	setp.ne.s32 	%p8, %r155, %r3;
	and.pred  	%p9, %p7, %p8;
	@%p9 bra 	$L__BB0_240;
	setp.eq.s32 	%p10, %r3, 0;
	mov.b32 	%r397, 1;
	@%p10 bra 	$L__BB0_17;
	and.b32  	%r8, %r3, 3;
	setp.lt.u32 	%p11, %r3, 4;
	mov.b32 	%r397, 1;
	@%p11 bra 	$L__BB0_14;
	and.b32  	%r9, %r3, 252;
	mov.b32 	%r392, 0;
	mov.b32 	%r397, 1;
$L__BB0_13:
	shl.b32 	%r397, %r397, 4;
	add.s32 	%r392, %r392, 4;
	setp.ne.s32 	%p12, %r392, %r9;
	@%p12 bra 	$L__BB0_13;
$L__BB0_14:
	setp.eq.s32 	%p13, %r8, 0;
	@%p13 bra 	$L__BB0_17;
	mov.b32 	%r396, 0;
$L__BB0_16:
	.pragma "nounroll";
	shl.b32 	%r397, %r397, 1;
	add.s32 	%r396, %r396, 1;
	setp.ne.s32 	%p14, %r396, %r8;
	@%p14 bra 	$L__BB0_16;
$L__BB0_17:
	ld.u32 	%r164, [%rd9+4];
	and.b32  	%r165, %r164, %r397;
	setp.ne.s32 	%p15, %r165, 0;
	@%p15 bra 	$L__BB0_240;
	st.u32 	[%rd9], %r3;
	ld.u64 	%rd10, [%rd7];
	ld.u16 	%rs5, [%rd7+8];
	cvt.s32.s16 	%r21, %rs5;
	setp.lt.s16 	%p16, %rs5, 1;
	@%p16 bra 	$L__BB0_51;
	and.b32  	%r22, %r21, 3;
	setp.lt.u16 	%p17, %rs5, 4;
	mov.b32 	%r398, 0;
	@%p17 bra 	$L__BB0_30;
	mov.b32 	%r401, 0;
	and.b32  	%r398, %r21, 32764;
$L__BB0_21:
	setp.eq.s32 	%p18, %r401, %r142;
	@%p18 bra 	$L__BB0_23;
	mul.wide.u32 	%rd53, %r401, 8;
	add.s64 	%rd54, %rd10, %rd53;
	ld.u64 	%rd55, [%rd54];
	add.s64 	%rd57, %rd55, %rd52;
	ld.u32 	%r168, [%rd57+4];
	or.b32  	%r169, %r168, %r397;
	st.u32 	[%rd57+4], %r169;
$L__BB0_23:
	add.s32 	%r170, %r401, 1;
	setp.eq.s32 	%p19, %r170, %r142;
	@%p19 bra 	$L__BB0_25;
	mul.wide.u32 	%rd58, %r401, 8;
	add.s64 	%rd59, %rd10, %rd58;
	ld.u64 	%rd60, [%rd59+8];
	add.s64 	%rd62, %rd60, %rd52;
	ld.u32 	%r171, [%rd62+4];
	or.b32  	%r172, %r171, %r397;
	st.u32 	[%rd62+4], %r172;
$L__BB0_25:
	add.s32 	%r173, %r401, 2;
	setp.eq.s32 	%p20, %r173, %r142;
	@%p20 bra 	$L__BB0_27;
	mul.wide.u32 	%rd63, %r401, 8;
	add.s64 	%rd64, %rd10, %rd63;
	ld.u64 	%rd65, [%rd64+16];
	add.s64 	%rd67, %rd65, %rd52;
	ld.u32 	%r174, [%rd67+4];
	or.b32  	%r175, %r174, %r397;
	st.u32 	[%rd67+4], %r175;
$L__BB0_27:
	add.s32 	%r176, %r401, 3;
	setp.eq.s32 	%p21, %r176, %r142;
	@%p21 bra 	$L__BB0_29;
	mul.wide.u32 	%rd68, %r401, 8;
	add.s64 	%rd69, %rd10, %rd68;
	ld.u64 	%rd70, [%rd69+24];
	add.s64 	%rd72, %rd70, %rd52;
	ld.u32 	%r177, [%rd72+4];
	or.b32  	%r178, %r177, %r397;
	st.u32 	[%rd72+4], %r178;
$L__BB0_29:
	add.s32 	%r401, %r401, 4;
	setp.eq.s32 	%p22, %r401, %r398;
	@%p22 bra 	$L__BB0_30;
	bra.uni 	$L__BB0_21;
$L__BB0_30:
	and.b16  	%rs6, %rs5, 3;
	setp.eq.s16 	%p23, %rs6, 0;
	@%p23 bra 	$L__BB0_35;
	mov.b32 	%r400, 0;
	mul.wide.s32 	%rd76, %r143, 8;
$L__BB0_32:
	.pragma "nounroll";
	setp.eq.s32 	%p24, %r398, %r142;
	@%p24 bra 	$L__BB0_34;
	mul.wide.u32 	%rd73, %r398, 8;
	add.s64 	%rd74, %rd10, %rd73;
	ld.u64 	%rd75, [%rd74];
	add.s64 	%rd77, %rd75, %rd76;
	ld.u32 	%r180, [%rd77+4];
	or.b32  	%r181, %r180, %r397;
	st.u32 	[%rd77+4], %r181;
$L__BB0_34:
	add.s32 	%r398, %r398, 1;
	add.s32 	%r400, %r400, 1;
	setp.ne.s32 	%p25, %r400, %r22;
	@%p25 bra 	$L__BB0_32;
$L__BB0_35:
	mul.wide.s32 	%rd78, %r142, 8;
	add.s64 	%rd11, %rd10, %rd78;
	mov.b32 	%r403, 0;
	@%p17 bra 	$L__BB0_46;
	and.b32  	%r403, %r21, 32764;
	mov.b32 	%r402, 0;
$L__BB0_37:
	setp.eq.s32 	%p27, %r402, %r143;
	@%p27 bra 	$L__BB0_39;
	ld.u64 	%rd79, [%rd11];
	mul.wide.u32 	%rd80, %r402, 8;
	add.s64 	%rd81, %rd79, %rd80;
	ld.u32 	%r184, [%rd81+4];
	or.b32  	%r185, %r184, %r397;
	st.u32 	[%rd81+4], %r185;
$L__BB0_39:
	add.s32 	%r186, %r402, 1;
	setp.eq.s32 	%p28, %r186, %r143;
	@%p28 bra 	$L__BB0_41;
	ld.u64 	%rd82, [%rd11];
	mul.wide.u32 	%rd83, %r402, 8;
	add.s64 	%rd84, %rd82, %rd83;
	ld.u32 	%r187, [%rd84+12];
	or.b32  	%r188, %r187, %r397;
	st.u32 	[%rd84+12], %r188;
$L__BB0_41:
	add.s32 	%r189, %r402, 2;
	setp.eq.s32 	%p29, %r189, %r143;
	@%p29 bra 	$L__BB0_43;
	ld.u64 	%rd85, [%rd11];
	mul.wide.u32 	%rd86, %r402, 8;
	add.s64 	%rd87, %rd85, %rd86;
	ld.u32 	%r190, [%rd87+20];
	or.b32  	%r191, %r190, %r397;
	st.u32 	[%rd87+20], %r191;
$L__BB0_43:
	add.s32 	%r192, %r402, 3;
	setp.eq.s32 	%p30, %r192, %r143;
	@%p30 bra 	$L__BB0_45;
	ld.u64 	%rd88, [%rd11];
	mul.wide.u32 	%rd89, %r402, 8;
	add.s64 	%rd90, %rd88, %rd89;
	ld.u32 	%r193, [%rd90+28];
	or.b32  	%r194, %r193, %r397;
	st.u32 	[%rd90+28], %r194;
$L__BB0_45:
	add.s32 	%r402, %r402, 4;
	setp.ne.s32 	%p31, %r402, %r403;
	@%p31 bra 	$L__BB0_37;
$L__BB0_46:
	@%p23 bra 	$L__BB0_51;
	mov.b32 	%r405, 0;
$L__BB0_48:
	.pragma "nounroll";
	setp.eq.s32 	%p33, %r403, %r143;
	@%p33 bra 	$L__BB0_50;
	ld.u64 	%rd91, [%rd11];
	mul.wide.u32 	%rd92, %r403, 8;
	add.s64 	%rd93, %rd91, %rd92;
	ld.u32 	%r196, [%rd93+4];
	or.b32  	%r197, %r196, %r397;
	st.u32 	[%rd93+4], %r197;
$L__BB0_50:
	add.s32 	%r403, %r403, 1;
	add.s32 	%r405, %r405, 1;
	setp.ne.s32 	%p34, %r405, %r22;
	@%p34 bra 	$L__BB0_48;
$L__BB0_51:
	ld.u16 	%rs70, [%rd7+8];
	st.u16 	[%rd8+8], %rs70;
	ld.u8 	%rs71, [%rd7+24];
	st.u8 	[%rd8+24], %rs71;
	ld.u16 	%rs103, [%rd7+8];
	setp.lt.s16 	%p35, %rs103, 1;
	@%p35 bra 	$L__BB0_57;
	mov.b32 	%r406, 0;
$L__BB0_53:
	setp.lt.s16 	%p36, %rs103, 1;
	@%p36 bra 	$L__BB0_56;
	mov.b32 	%r407, 0;
	mul.wide.u32 	%rd95, %r406, 8;
$L__BB0_55:
	ld.u64 	%rd94, [%rd7];
	add.s64 	%rd96, %rd94, %rd95;
	ld.u64 	%rd97, [%rd96];
	mul.wide.u32 	%rd98, %r407, 8;
	add.s64 	%rd99, %rd97, %rd98;
	ld.u32 	%r200, [%rd99+4];
	ld.u64 	%rd100, [%rd8];
	add.s64 	%rd101, %rd100, %rd95;
	ld.u64 	%rd102, [%rd101];
	add.s64 	%rd103, %rd102, %rd98;
	st.u32 	[%rd103+4], %r200;
	ld.u64 	%rd104, [%rd7];
	add.s64 	%rd105, %rd104, %rd95;
	ld.u64 	%rd106, [%rd105];
	add.s64 	%rd107, %rd106, %rd98;
	ld.u32 	%r201, [%rd107];
	ld.u64 	%rd108, [%rd8];
	add.s64 	%rd109, %rd108, %rd95;
	ld.u64 	%rd110, [%rd109];
	add.s64 	%rd111, %rd110, %rd98;
	st.u32 	[%rd111], %r201;
	add.s32 	%r407, %r407, 1;
	ld.u16 	%rs103, [%rd7+8];
	cvt.s32.s16 	%r202, %rs103;
	setp.lt.s32 	%p37, %r407, %r202;
	@%p37 bra 	$L__BB0_55;
$L__BB0_56:
	add.s32 	%r406, %r406, 1;
	cvt.s32.s16 	%r203, %rs103;
	setp.lt.s32 	%p38, %r406, %r203;
	@%p38 bra 	$L__BB0_53;
$L__BB0_57:
	ld.u8 	%rs72, [%rd325+8];
	setp.ne.s16 	%p39, %rs72, 76;
	@%p39 bra 	$L__BB0_148;
	setp.lt.s16 	%p105, %rs103, 1;
	@%p105 bra 	$L__BB0_240;
	mov.b16 	%rs105, 0;
	mov.b32 	%r408, 0;
	mul.wide.s32 	%rd227, %r142, 8;
$L__BB0_60:
	setp.eq.s32 	%p106, %r143, %r408;
	@%p106 bra 	$L__BB0_140;
	mov.b16 	%rs106, 0;
	mov.b32 	%r409, 0;
$L__BB0_62:
	mov.u32 	%r44, %r409;
	setp.gt.s32 	%p107, %r143, %r408;
	add.s32 	%r409, %r44, 1;
	mul.wide.u32 	%rd224, %r44, 4;
	add.s64 	%rd225, %rd325, %rd224;
	ld.u32 	%r299, [%rd225+16];
	neg.s32 	%r300, %r44;
	selp.b32 	%r301, %r300, %r44, %p107;
	add.s32 	%r302, %r301, %r408;
	ld.s16 	%r303, [%rd7+8];
	add.s32 	%r304, %r302, %r303;
	rem.s32 	%r47, %r304, %r303;
	cvt.s32.s8 	%r48, %r47;
	and.b32  	%r49, %r299, 255;
	ld.u64 	%rd226, [%rd7];
	add.s64 	%rd228, %rd226, %rd227;
	ld.u64 	%rd12, [%rd228];
	mul.wide.s32 	%rd229, %r48, 8;
	add.s64 	%rd13, %rd12, %rd229;
	ld.u32 	%r305, [%rd13];
	setp.gt.s32 	%p108, %r305, -1;
	setp.ne.s32 	%p109, %r305, %r49;
	mov.b16 	%rs107, 1;
	and.pred  	%p110, %p108, %p109;
	@%p110 bra 	$L__BB0_73;
	setp.eq.s32 	%p111, %r49, 0;
	mov.b32 	%r414, 1;
	@%p111 bra 	$L__BB0_72;
	and.b32  	%r50, %r299, 3;
	setp.lt.u32 	%p112, %r49, 4;
	mov.b32 	%r413, 2;
	@%p112 bra 	$L__BB0_68;
	cvt.u16.u32 	%rs88, %r299;
	shr.u16 	%rs89, %rs88, 2;
	and.b16  	%rs90, %rs89, 63;
	mul.wide.u16 	%r311, %rs90, 4;
	neg.s32 	%r410, %r311;
	mov.b32 	%r414, 1;
$L__BB0_66:
	mov.u32 	%r53, %r414;
	shl.b32 	%r414, %r53, 4;
	add.s32 	%r410, %r410, 4;
	setp.ne.s32 	%p113, %r410, 0;
	@%p113 bra 	$L__BB0_66;
	shl.b32 	%r413, %r53, 5;
$L__BB0_68:
	setp.eq.s32 	%p114, %r50, 0;
	@%p114 bra 	$L__BB0_72;
	setp.eq.s32 	%p115, %r50, 1;
	@%p115 bra 	$L__BB0_71;
	setp.eq.s32 	%p116, %r50, 2;
	selp.b32 	%r312, 1, 2, %p116;
	shl.b32 	%r414, %r413, %r312;
	bra.uni 	$L__BB0_72;
$L__BB0_71:
	mov.u32 	%r414, %r413;
$L__BB0_72:
	ld.u32 	%r313, [%rd13+4];
	and.b32  	%r314, %r313, %r414;
	setp.ne.s32 	%p117, %r314, 0;
	selp.u16 	%rs107, 1, 0, %p117;
$L__BB0_73:
	or.b16  	%rs106, %rs107, %rs106;
	and.b16  	%rs91, %rs106, 255;
	setp.ne.s16 	%p118, %rs91, 0;
	@%p118 bra 	$L__BB0_122;
	cvt.u64.u32 	%rd230, %r47;
	shl.b64 	%rd231, %rd230, 56;
	shr.s64 	%rd232, %rd231, 53;
	add.s64 	%rd233, %rd12, %rd232;
	st.u32 	[%rd233], %r49;
	ld.u64 	%rd14, [%rd7];
	ld.u16 	%rs17, [%rd7+8];
	cvt.s32.s16 	%r61, %rs17;
	setp.eq.s32 	%p119, %r49, 0;
	mov.b32 	%r419, 1;
	@%p119 bra 	$L__BB0_83;
	and.b32  	%r62, %r299, 3;
	setp.lt.u32 	%p120, %r49, 4;
	mov.b32 	%r418, 2;
	@%p120 bra 	$L__BB0_79;
	and.b32  	%r63, %r299, 252;
	mov.b32 	%r416, 0;
	mov.b32 	%r419, 1;
$L__BB0_77:
	mov.u32 	%r64, %r419;
	shl.b32 	%r419, %r64, 4;
	add.s32 	%r416, %r416, 4;
	setp.ne.s32 	%p121, %r416, %r63;
	@%p121 bra 	$L__BB0_77;
	shl.b32 	%r418, %r64, 5;
$L__BB0_79:
	setp.eq.s32 	%p122, %r62, 0;
	@%p122 bra 	$L__BB0_83;
	setp.eq.s32 	%p123, %r62, 1;
	@%p123 bra 	$L__BB0_82;
	setp.eq.s32 	%p124, %r62, 2;
	selp.b32 	%r320, 1, 2, %p124;
	shl.b32 	%r419, %r418, %r320;
	bra.uni 	$L__BB0_83;
$L__BB0_82:
	mov.u32 	%r419, %r418;
$L__BB0_83:
	setp.lt.s16 	%p125, %rs17, 1;
	@%p125 bra 	$L__BB0_122;
	setp.lt.u16 	%p126, %rs17, 4;
	mov.b32 	%r420, 0;
	@%p126 bra 	$L__BB0_95;
	mov.b32 	%r421, 0;
$L__BB0_86:
	setp.eq.s32 	%p127, %r421, %r142;
	mul.wide.u32 	%rd234, %r421, 8;
	add.s64 	%rd16, %rd14, %rd234;
	@%p127 bra 	$L__BB0_88;
	ld.u64 	%rd235, [%rd16];
	mul.wide.s32 	%rd236, %r48, 8;
	add.s64 	%rd237, %rd235, %rd236;
	ld.u32 	%r323, [%rd237+4];
	or.b32  	%r324, %r323, %r419;
	st.u32 	[%rd237+4], %r324;
$L__BB0_88:
	add.s32 	%r325, %r421, 1;
	setp.eq.s32 	%p128, %r325, %r142;
	@%p128 bra 	$L__BB0_90;
	ld.u64 	%rd238, [%rd16+8];
	mul.wide.s32 	%rd239, %r48, 8;
	add.s64 	%rd240, %rd238, %rd239;
	ld.u32 	%r326, [%rd240+4];
	or.b32  	%r327, %r326, %r419;
	st.u32 	[%rd240+4], %r327;
$L__BB0_90:
	add.s32 	%r328, %r421, 2;
	setp.eq.s32 	%p129, %r328, %r142;
	@%p129 bra 	$L__BB0_92;
	ld.u64 	%rd241, [%rd16+16];
	mul.wide.s32 	%rd242, %r48, 8;
	add.s64 	%rd243, %rd241, %rd242;
	ld.u32 	%r329, [%rd243+4];
	or.b32  	%r330, %r329, %r419;
	st.u32 	[%rd243+4], %r330;
$L__BB0_92:
	add.s32 	%r331, %r421, 3;
	setp.eq.s32 	%p130, %r331, %r142;
	@%p130 bra 	$L__BB0_94;
	ld.u64 	%rd244, [%rd16+24];
	mul.wide.s32 	%rd245, %r48, 8;
	add.s64 	%rd246, %rd244, %rd245;
	ld.u32 	%r332, [%rd246+4];
	or.b32  	%r333, %r332, %r419;
	st.u32 	[%rd246+4], %r333;
$L__BB0_94:
	add.s32 	%r421, %r421, 4;
	and.b32  	%r420, %r61, 32764;
	setp.eq.s32 	%p131, %r421, %r420;
	@%p131 bra 	$L__BB0_95;
	bra.uni 	$L__BB0_86;
$L__BB0_95:
	and.b16  	%rs18, %rs17, 3;
	setp.eq.s16 	%p132, %rs18, 0;
	@%p132 bra 	$L__BB0_103;
	setp.eq.s32 	%p133, %r420, %r142;
	@%p133 bra 	$L__BB0_98;
	mul.wide.u32 	%rd247, %r420, 8;
	add.s64 	%rd248, %rd14, %rd247;
	ld.u64 	%rd249, [%rd248];
	mul.wide.s32 	%rd250, %r48, 8;
	add.s64 	%rd251, %rd249, %rd250;
	ld.u32 	%r334, [%rd251+4];
	or.b32  	%r335, %r334, %r419;
	st.u32 	[%rd251+4], %r335;
$L__BB0_98:
	setp.eq.s16 	%p134, %rs18, 1;
	@%p134 bra 	$L__BB0_103;
	add.s32 	%r336, %r420, 1;
	setp.eq.s32 	%p135, %r336, %r142;
	@%p135 bra 	$L__BB0_101;
	mul.wide.u32 	%rd252, %r420, 8;
	add.s64 	%rd253, %rd14, %rd252;
	ld.u64 	%rd254, [%rd253+8];
	mul.wide.s32 	%rd255, %r48, 8;
	add.s64 	%rd256, %rd254, %rd255;
	ld.u32 	%r337, [%rd256+4];
	or.b32  	%r338, %r337, %r419;
	st.u32 	[%rd256+4], %r338;
$L__BB0_101:
	add.s32 	%r340, %r420, 2;
	setp.eq.s16 	%p136, %rs18, 2;
	setp.eq.s32 	%p137, %r340, %r142;
	or.pred  	%p138, %p136, %p137;
	@%p138 bra 	$L__BB0_103;
	mul.wide.u32 	%rd257, %r420, 8;
	add.s64 	%rd258, %rd14, %rd257;
	ld.u64 	%rd259, [%rd258+16];
	mul.wide.s32 	%rd260, %r48, 8;
	add.s64 	%rd261, %rd259, %rd260;
	ld.u32 	%r341, [%rd261+4];
	or.b32  	%r342, %r341, %r419;
	st.u32 	[%rd261+4], %r342;
$L__BB0_103:
	add.s64 	%rd15, %rd14, %rd227;
	mov.b32 	%r423, 0;
	@%p126 bra 	$L__BB0_114;
	and.b32  	%r423, %r61, 32764;
	mov.b32 	%r422, 0;
$L__BB0_105:
	setp.eq.s32 	%p140, %r422, %r48;
	@%p140 bra 	$L__BB0_107;
	ld.u64 	%rd263, [%rd15];
	mul.wide.u32 	%rd264, %r422, 8;
	add.s64 	%rd265, %rd263, %rd264;
	ld.u32 	%r345, [%rd265+4];
	or.b32  	%r346, %r345, %r419;
	st.u32 	[%rd265+4], %r346;
$L__BB0_107:
	add.s32 	%r347, %r422, 1;
	setp.eq.s32 	%p141, %r347, %r48;
	@%p141 bra 	$L__BB0_109;
	ld.u64 	%rd266, [%rd15];
	mul.wide.u32 	%rd267, %r422, 8;
	add.s64 	%rd268, %rd266, %rd267;
	ld.u32 	%r348, [%rd268+12];
	or.b32  	%r349, %r348, %r419;
	st.u32 	[%rd268+12], %r349;
$L__BB0_109:
	add.s32 	%r350, %r422, 2;
	setp.eq.s32 	%p142, %r350, %r48;
	@%p142 bra 	$L__BB0_111;
	ld.u64 	%rd269, [%rd15];
	mul.wide.u32 	%rd270, %r422, 8;
	add.s64 	%rd271, %rd269, %rd270;
	ld.u32 	%r351, [%rd271+20];
	or.b32  	%r352, %r351, %r419;
	st.u32 	[%rd271+20], %r352;
$L__BB0_111:
	add.s32 	%r353, %r422, 3;
	setp.eq.s32 	%p143, %r353, %r48;
	@%p143 bra 	$L__BB0_113;
	ld.u64 	%rd272, [%rd15];
	mul.wide.u32 	%rd273, %r422, 8;
	add.s64 	%rd274, %rd272, %rd273;
	ld.u32 	%r354, [%rd274+28];
	or.b32  	%r355, %r354, %r419;
	st.u32 	[%rd274+28], %r355;
$L__BB0_113:
	add.s32 	%r422, %r422, 4;
	setp.ne.s32 	%p144, %r422, %r423;
	@%p144 bra 	$L__BB0_105;
$L__BB0_114:
	@%p132 bra 	$L__BB0_122;
	setp.eq.s32 	%p146, %r423, %r48;
	@%p146 bra 	$L__BB0_117;
	ld.u64 	%rd275, [%rd15];
	mul.wide.u32 	%rd276, %r423, 8;
	add.s64 	%rd277, %rd275, %rd276;
	ld.u32 	%r356, [%rd277+4];
	or.b32  	%r357, %r356, %r419;
	st.u32 	[%rd277+4], %r357;
$L__BB0_117:
	setp.eq.s16 	%p147, %rs18, 1;
	@%p147 bra 	$L__BB0_122;
	add.s32 	%r358, %r423, 1;
	setp.eq.s32 	%p148, %r358, %r48;
	@%p148 bra 	$L__BB0_120;
	ld.u64 	%rd278, [%rd15];
	mul.wide.u32 	%rd279, %r423, 8;
	add.s64 	%rd280, %rd278, %rd279;
	ld.u32 	%r359, [%rd280+12];
	or.b32  	%r360, %r359, %r419;
	st.u32 	[%rd280+12], %r360;
$L__BB0_120:
	add.s32 	%r361, %r423, 2;
	setp.eq.s16 	%p149, %rs18, 2;
	setp.eq.s32 	%p150, %r361, %r48;
	or.pred  	%p151, %p149, %p150;
	@%p151 bra 	$L__BB0_122;
	ld.u64 	%rd281, [%rd15];
	mul.wide.u32 	%rd282, %r423, 8;
	add.s64 	%rd283, %rd281, %rd282;
	ld.u32 	%r362, [%rd283+20];
	or.b32  	%r363, %r362, %r419;
	st.u32 	[%rd283+20], %r363;
$L__BB0_122:
	setp.ne.s32 	%p152, %r409, 3;
	@%p152 bra 	$L__BB0_62;
	and.b16  	%rs92, %rs106, 255;
	setp.ne.s16 	%p153, %rs92, 0;
	@%p153 bra 	$L__BB0_140;
	ld.global.u64 	%rd17, [%rd6];
	ld.u8 	%rs93, [%rd17+24];
	setp.ne.s16 	%p154, %rs93, 48;
	@%p154 bra 	$L__BB0_132;
	ld.u16 	%rs94, [%rd7+8];
	st.u16 	[%rd17+8], %rs94;
	ld.u8 	%rs95, [%rd7+24];
	st.u8 	[%rd17+24], %rs95;
	ld.u16 	%rs109, [%rd7+8];
	setp.lt.s16 	%p155, %rs109, 1;
	@%p155 bra 	$L__BB0_131;
	mov.b32 	%r424, 0;
$L__BB0_127:
	setp.lt.s16 	%p156, %rs109, 1;
	@%p156 bra 	$L__BB0_130;
	mov.b32 	%r425, 0;
$L__BB0_129:
	ld.u64 	%rd284, [%rd7];
	mul.wide.u32 	%rd285, %r424, 8;
	add.s64 	%rd286, %rd284, %rd285;
	ld.u64 	%rd287, [%rd286];
	mul.wide.u32 	%rd288, %r425, 8;
	add.s64 	%rd289, %rd287, %rd288;
	ld.u32 	%r366, [%rd289+4];
	ld.u64 	%rd290, [%rd17];
	add.s64 	%rd291, %rd290, %rd285;
	ld.u64 	%rd292, [%rd291];
	add.s64 	%rd293, %rd292, %rd288;
	st.u32 	[%rd293+4], %r366;
	ld.u64 	%rd294, [%rd7];
	add.s64 	%rd295, %rd294, %rd285;
	ld.u64 	%rd296, [%rd295];
	add.s64 	%rd297, %rd296, %rd288;
	ld.u32 	%r367, [%rd297];
	ld.u64 	%rd298, [%rd17];
	add.s64 	%rd299, %rd298, %rd285;
	ld.u64 	%rd300, [%rd299];
	add.s64 	%rd301, %rd300, %rd288;
	st.u32 	[%rd301], %r367;
	add.s32 	%r425, %r425, 1;
	ld.u16 	%rs109, [%rd7+8];
	cvt.s32.s16 	%r368, %rs109;
	setp.lt.s32 	%p157, %r425, %r368;
	@%p157 bra 	$L__BB0_129;
$L__BB0_130:
	add.s32 	%r424, %r424, 1;
	cvt.s32.s16 	%r369, %rs109;
	setp.lt.s32 	%p158, %r424, %r369;
	@%p158 bra 	$L__BB0_127;
$L__BB0_131:
	ld.global.u64 	%rd302, [%rd6];
	mov.b16 	%rs96, 49;
	st.u8 	[%rd302+24], %rs96;
$L__BB0_132:
	ld.param.u32 	%r388, [_Z16computeRecursiveP4gridP4pathPS2_iiPS0_i_param_6];
	setp.gt.s32 	%p159, %r388, 23;
	@%p159 bra 	$L__BB0_140;
	setp.ne.s64 	%p160, %rd1, 0;
	@%p160 bra 	$L__BB0_241;
	ld.u16 	%rs113, [%rd23+8];
	setp.lt.s16 	%p161, %rs113, 1;
	@%p161 bra 	$L__BB0_140;
	mov.b16 	%rs111, 0;
	mov.b32 	%r426, 0;
$L__BB0_136:
	setp.lt.s16 	%p162, %rs113, 1;
	@%p162 bra 	$L__BB0_139;
	mov.b16 	%rs112, 0;
	mov.b32 	%r427, 0;
$L__BB0_138:
	{ // callseq 4, 0
	.param .b64 param0;
	st.param.b64 	[param0], %rd7;
	.param .b64 param1;
	st.param.b64 	[param1], %rd325;
	.param .b64 param2;
	st.param.b64 	[param2], %rd324;
	.param .b32 param3;
	st.param.b32 	[param3], %r426;
	.param .b32 param4;
	st.param.b32 	[param4], %r427;
	.param .b64 param5;
	st.param.b64 	[param5], %rd26;
	.param .b32 param6;
	st.param.b32 	[param6], %r2;
	call.uni 
	_Z16computeRecursiveP4gridP4pathPS2_iiPS0_i, 
	(
	param0, 
	param1, 
	param2, 
	param3, 
	param4, 
	param5, 
	param6
	);
	} // callseq 4
	add.s16 	%rs112, %rs112, 1;
	cvt.u32.u16 	%r372, %rs112;
	and.b32  	%r427, %r372, 255;
	ld.u16 	%rs113, [%rd23+8];
	cvt.s32.s16 	%r373, %rs113;
	setp.lt.s32 	%p163, %r427, %r373;
	@%p163 bra 	$L__BB0_138;
$L__BB0_139:
	add.s16 	%rs111, %rs111, 1;
	cvt.u32.u16 	%r374, %rs111;
	and.b32  	%r426, %r374, 255;
	cvt.s32.s16 	%r375, %rs113;
	setp.lt.s32 	%p164, %r426, %r375;
	@%p164 bra 	$L__BB0_136;
$L__BB0_140:
	ld.u16 	%rs116, [%rd8+8];
	st.u16 	[%rd7+8], %rs116;
	ld.u8 	%rs99, [%rd8+24];
	st.u8 	[%rd7+24], %rs99;
	ld.u16 	%rs115, [%rd8+8];
	setp.lt.s16 	%p165, %rs115, 1;
	@%p165 bra 	$L__BB0_147;
	mov.b32 	%r428, 0;
$L__BB0_142:
	setp.lt.s16 	%p166, %rs115, 1;
	@%p166 bra 	$L__BB0_145;
	mov.b32 	%r429, 0;
	mul.wide.u32 	%rd305, %r428, 8;
$L__BB0_144:
	ld.u64 	%rd304, [%rd8];
	add.s64 	%rd306, %rd304, %rd305;
	ld.u64 	%rd307, [%rd306];
	mul.wide.u32 	%rd308, %r429, 8;
	add.s64 	%rd309, %rd307, %rd308;
	ld.u32 	%r378, [%rd309+4];
	ld.u64 	%rd310, [%rd7];
	add.s64 	%rd311, %rd310, %rd305;
	ld.u64 	%rd312, [%rd311];
	add.s64 	%rd313, %rd312, %rd308;
	st.u32 	[%rd313+4], %r378;
	ld.u64 	%rd314, [%rd8];
	add.s64 	%rd315, %rd314, %rd305;
	ld.u64 	%rd316, [%rd315];
	add.s64 	%rd317, %rd316, %rd308;
	ld.u32 	%r379, [%rd317];
	ld.u64 	%rd318, [%rd7];
	add.s64 	%rd319, %rd318, %rd305;
	ld.u64 	%rd320, [%rd319];
	add.s64 	%rd321, %rd320, %rd308;
	st.u32 	[%rd321], %r379;
	add.s32 	%r429, %r429, 1;
	ld.u16 	%rs115, [%rd8+8];
	cvt.s32.s16 	%r380, %rs115;
	setp.lt.s32 	%p167, %r429, %r380;
	@%p167 bra 	$L__BB0_144;
$L__BB0_145:
	add.s32 	%r428, %r428, 1;
	cvt.s32.s16 	%r381, %rs115;
	setp.lt.s32 	%p168, %r428, %r381;
	@%p168 bra 	$L__BB0_142;
	ld.u16 	%rs116, [%rd7+8];
$L__BB0_147:
	add.s16 	%rs105, %rs105, 1;
	cvt.u32.u16 	%r382, %rs105;
	and.b32  	%r408, %r382, 255;
	cvt.s32.s16 	%r383, %rs116;
	setp.lt.s32 	%p169, %r408, %r383;
	@%p169 bra 	$L__BB0_60;
	bra.uni 	$L__BB0_240;
$L__BB0_148:
	setp.lt.s16 	%p40, %rs103, 1;
	@%p40 bra 	$L__BB0_240;
	mov.b16 	%rs118, 0;
	mov.b32 	%r430, 0;
	mul.wide.s32 	%rd117, %r143, 8;
$L__BB0_150:
	setp.eq.s32 	%p41, %r142, %r430;
	@%p41 bra 	$L__BB0_238;
	mov.b16 	%rs119, 0;
	mov.b32 	%r431, 0;
$L__BB0_152:
	mov.u32 	%r95, %r431;
	setp.gt.s32 	%p42, %r142, %r430;
	add.s32 	%r431, %r95, 1;
	mul.wide.u32 	%rd112, %r95, 4;
	add.s64 	%rd113, %rd325, %rd112;
	ld.u32 	%r206, [%rd113+16];
	and.b32  	%r97, %r206, 255;
	neg.s32 	%r208, %r95;
	selp.b32 	%r209, %r208, %r95, %p42;
	add.s32 	%r210, %r209, %r430;
	ld.s16 	%r211, [%rd7+8];
	add.s32 	%r212, %r210, %r211;
	rem.s32 	%r98, %r212, %r211;
	cvt.s32.s8 	%r99, %r98;
	ld.u64 	%rd18, [%rd7];
	mul.wide.s32 	%rd114, %r99, 8;
	add.s64 	%rd115, %rd18, %rd114;
	ld.u64 	%rd116, [%rd115];
	add.s64 	%rd19, %rd116, %rd117;
	ld.u32 	%r213, [%rd19];
	setp.gt.s32 	%p43, %r213, -1;
	setp.ne.s32 	%p44, %r213, %r97;
	mov.b16 	%rs120, 1;
	and.pred  	%p45, %p43, %p44;
	@%p45 bra 	$L__BB0_163;
	setp.eq.s32 	%p46, %r97, 0;
	mov.b32 	%r436, 1;
	@%p46 bra 	$L__BB0_162;
	setp.lt.u32 	%p47, %r97, 4;
	mov.b32 	%r435, 2;
	@%p47 bra 	$L__BB0_158;
	mov.b32 	%r433, 0;
	mov.b32 	%r436, 1;
$L__BB0_156:
	mov.u32 	%r100, %r436;
	shl.b32 	%r436, %r100, 4;
	add.s32 	%r433, %r433, 4;
	and.b32  	%r220, %r97, 252;
	setp.ne.s32 	%p48, %r433, %r220;
	@%p48 bra 	$L__BB0_156;
	shl.b32 	%r435, %r100, 5;
$L__BB0_158:
	and.b32  	%r221, %r97, 3;
	setp.eq.s32 	%p49, %r221, 0;
	@%p49 bra 	$L__BB0_162;
	setp.eq.s32 	%p50, %r221, 1;
	@%p50 bra 	$L__BB0_161;
	and.b32  	%r222, %r97, 3;
	setp.eq.s32 	%p51, %r222, 2;
	selp.b32 	%r223, 1, 2, %p51;
	shl.b32 	%r436, %r435, %r223;
	bra.uni 	$L__BB0_162;
$L__BB0_161:
	mov.u32 	%r436, %r435;
$L__BB0_162:
	ld.u32 	%r224, [%rd19+4];
	and.b32  	%r225, %r224, %r436;
	setp.ne.s32 	%p52, %r225, 0;
	selp.u16 	%rs120, 1, 0, %p52;
$L__BB0_163:
	or.b16  	%rs119, %rs120, %rs119;
	and.b16  	%rs76, %rs119, 255;
	setp.ne.s16 	%p53, %rs76, 0;
	@%p53 bra 	$L__BB0_212;
	cvt.u64.u32 	%rd118, %r98;
	shl.b64 	%rd119, %rd118, 56;
	shr.s64 	%rd120, %rd119, 53;
	add.s64 	%rd121, %rd18, %rd120;
	ld.u64 	%rd122, [%rd121];
	add.s64 	%rd124, %rd122, %rd117;
	st.u32 	[%rd124], %r97;
	ld.u64 	%rd20, [%rd7];
	ld.u16 	%rs45, [%rd7+8];
	cvt.s32.s16 	%r109, %rs45;
	setp.eq.s32 	%p54, %r97, 0;
	mov.b32 	%r441, 1;
	@%p54 bra 	$L__BB0_173;
	and.b32  	%r110, %r97, 3;
	setp.lt.u32 	%p55, %r97, 4;
	mov.b32 	%r440, 2;
	@%p55 bra 	$L__BB0_169;
	and.b32  	%r111, %r97, 252;
	mov.b32 	%r438, 0;
	mov.b32 	%r441, 1;
$L__BB0_167:
	mov.u32 	%r112, %r441;
	shl.b32 	%r441, %r112, 4;
	add.s32 	%r438, %r438, 4;
	setp.ne.s32 	%p56, %r438, %r111;
	@%p56 bra 	$L__BB0_167;
	shl.b32 	%r440, %r112, 5;
$L__BB0_169:
	setp.eq.s32 	%p57, %r110, 0;
	@%p57 bra 	$L__BB0_173;
	setp.eq.s32 	%p58, %r110, 1;
	@%p58 bra 	$L__BB0_172;
	setp.eq.s32 	%p59, %r110, 2;
	selp.b32 	%r231, 1, 2, %p59;
	shl.b32 	%r441, %r440, %r231;
	bra.uni 	$L__BB0_173;
$L__BB0_172:
	mov.u32 	%r441, %r440;
$L__BB0_173:
	setp.lt.s16 	%p60, %rs45, 1;
	@%p60 bra 	$L__BB0_212;
	setp.lt.u16 	%p61, %rs45, 4;
	mov.b32 	%r442, 0;
	@%p61 bra 	$L__BB0_185;
	mov.b32 	%r443, 0;
$L__BB0_176:
	setp.eq.s32 	%p62, %r443, %r99;
	@%p62 bra 	$L__BB0_178;
	mul.wide.u32 	%rd125, %r443, 8;
	add.s64 	%rd126, %rd20, %rd125;
	ld.u64 	%rd127, [%rd126];
	mul.wide.s32 	%rd128, %r143, 8;
	add.s64 	%rd129, %rd127, %rd128;
	ld.u32 	%r234, [%rd129+4];
	or.b32  	%r235, %r234, %r441;
	st.u32 	[%rd129+4], %r235;
$L__BB0_178:
	add.s32 	%r236, %r443, 1;
	setp.eq.s32 	%p63, %r236, %r99;
	@%p63 bra 	$L__BB0_180;
	mul.wide.u32 	%rd130, %r443, 8;
	add.s64 	%rd131, %rd20, %rd130;
	ld.u64 	%rd132, [%rd131+8];
	mul.wide.s32 	%rd133, %r143, 8;
	add.s64 	%rd134, %rd132, %rd133;
	ld.u32 	%r237, [%rd134+4];
	or.b32  	%r238, %r237, %r441;
	st.u32 	[%rd134+4], %r238;
$L__BB0_180:
	add.s32 	%r239, %r443, 2;
	setp.eq.s32 	%p64, %r239, %r99;
	@%p64 bra 	$L__BB0_182;
	mul.wide.u32 	%rd135, %r443, 8;
	add.s64 	%rd136, %rd20, %rd135;
	ld.u64 	%rd137, [%rd136+16];
	mul.wide.s32 	%rd138, %r143, 8;
	add.s64 	%rd139, %rd137, %rd138;
	ld.u32 	%r240, [%rd139+4];
	or.b32  	%r241, %r240, %r441;
	st.u32 	[%rd139+4], %r241;
$L__BB0_182:
	add.s32 	%r242, %r443, 3;
	setp.eq.s32 	%p65, %r242, %r99;
	@%p65 bra 	$L__BB0_184;
	mul.wide.u32 	%rd140, %r443, 8;
	add.s64 	%rd141, %rd20, %rd140;
	ld.u64 	%rd142, [%rd141+24];
	mul.wide.s32 	%rd143, %r143, 8;
	add.s64 	%rd144, %rd142, %rd143;
	ld.u32 	%r243, [%rd144+4];
	or.b32  	%r244, %r243, %r441;
	st.u32 	[%rd144+4], %r244;
$L__BB0_184:
	add.s32 	%r443, %r443, 4;
	and.b32  	%r442, %r109, 32764;
	setp.eq.s32 	%p66, %r443, %r442;
	@%p66 bra 	$L__BB0_185;
	bra.uni 	$L__BB0_176;
$L__BB0_185:
	and.b16  	%rs46, %rs45, 3;
	setp.eq.s16 	%p67, %rs46, 0;
	@%p67 bra 	$L__BB0_193;
	setp.eq.s32 	%p68, %r442, %r99;
	@%p68 bra 	$L__BB0_188;
	mul.wide.u32 	%rd145, %r442, 8;
	add.s64 	%rd146, %rd20, %rd145;
	ld.u64 	%rd147, [%rd146];
	mul.wide.s32 	%rd148, %r143, 8;
	add.s64 	%rd149, %rd147, %rd148;
	ld.u32 	%r245, [%rd149+4];
	or.b32  	%r246, %r245, %r441;
	st.u32 	[%rd149+4], %r246;
$L__BB0_188:
	setp.eq.s16 	%p69, %rs46, 1;
	@%p69 bra 	$L__BB0_193;
	add.s32 	%r247, %r442, 1;
	setp.eq.s32 	%p70, %r247, %r99;
	@%p70 bra 	$L__BB0_191;
	mul.wide.u32 	%rd150, %r442, 8;
	add.s64 	%rd151, %rd20, %rd150;
	ld.u64 	%rd152, [%rd151+8];
	mul.wide.s32 	%rd153, %r143, 8;
	add.s64 	%rd154, %rd152, %rd153;
	ld.u32 	%r248, [%rd154+4];
	or.b32  	%r249, %r248, %r441;
	st.u32 	[%rd154+4], %r249;
$L__BB0_191:
	add.s32 	%r250, %r442, 2;
	setp.eq.s16 	%p71, %rs46, 2;
	setp.eq.s32 	%p72, %r250, %r99;
	or.pred  	%p73, %p71, %p72;
	@%p73 bra 	$L__BB0_193;
	mul.wide.u32 	%rd155, %r442, 8;
	add.s64 	%rd156, %rd20, %rd155;
	ld.u64 	%rd157, [%rd156+16];
	mul.wide.s32 	%rd158, %r143, 8;
	add.s64 	%rd159, %rd157, %rd158;
	ld.u32 	%r251, [%rd159+4];
	or.b32  	%r252, %r251, %r441;
	st.u32 	[%rd159+4], %r252;
$L__BB0_193:
	mul.wide.s32 	%rd160, %r99, 8;
	add.s64 	%rd21, %rd20, %rd160;
	mov.b32 	%r445, 0;
	@%p61 bra 	$L__BB0_204;
	and.b32  	%r445, %r109, 32764;
	mov.b32 	%r444, 0;
$L__BB0_195:
	setp.eq.s32 	%p75, %r444, %r143;
	@%p75 bra 	$L__BB0_197;
	ld.u64 	%rd161, [%rd21];
	mul.wide.u32 	%rd162, %r444, 8;
	add.s64 	%rd163, %rd161, %rd162;
	ld.u32 	%r255, [%rd163+4];
	or.b32  	%r256, %r255, %r441;
	st.u32 	[%rd163+4], %r256;
$L__BB0_197:
	add.s32 	%r257, %r444, 1;
	setp.eq.s32 	%p76, %r257, %r143;
	@%p76 bra 	$L__BB0_199;
	ld.u64 	%rd164, [%rd21];
	mul.wide.u32 	%rd165, %r444, 8;
	add.s64 	%rd166, %rd164, %rd165;
	ld.u32 	%r258, [%rd166+12];
	or.b32  	%r259, %r258, %r441;
	st.u32 	[%rd166+12], %r259;
$L__BB0_199:
	add.s32 	%r260, %r444, 2;
	setp.eq.s32 	%p77, %r260, %r143;
	@%p77 bra 	$L__BB0_201;
	ld.u64 	%rd167, [%rd21];
	mul.wide.u32 	%rd168, %r444, 8;
	add.s64 	%rd169, %rd167, %rd168;
	ld.u32 	%r261, [%rd169+20];
	or.b32  	%r262, %r261, %r441;
	st.u32 	[%rd169+20], %r262;
$L__BB0_201:
	add.s32 	%r263, %r444, 3;
	setp.eq.s32 	%p78, %r263, %r143;
	@%p78 bra 	$L__BB0_203;
	ld.u64 	%rd170, [%rd21];
	mul.wide.u32 	%rd171, %r444, 8;
	add.s64 	%rd172, %rd170, %rd171;
	ld.u32 	%r264, [%rd172+28];
	or.b32  	%r265, %r264, %r441;
	st.u32 	[%rd172+28], %r265;
$L__BB0_203:
	add.s32 	%r444, %r444, 4;
	setp.ne.s32 	%p79, %r444, %r445;
	@%p79 bra 	$L__BB0_195;
$L__BB0_204:
	@%p67 bra 	$L__BB0_212;
	setp.eq.s32 	%p81, %r445, %r143;
	@%p81 bra 	$L__BB0_207;
	ld.u64 	%rd173, [%rd21];
	mul.wide.u32 	%rd174, %r445, 8;
	add.s64 	%rd175, %rd173, %rd174;
	ld.u32 	%r266, [%rd175+4];
	or.b32  	%r267, %r266, %r441;
	st.u32 	[%rd175+4], %r267;
$L__BB0_207:
	setp.eq.s16 	%p82, %rs46, 1;
	@%p82 bra 	$L__BB0_212;
	add.s32 	%r268, %r445, 1;
	setp.eq.s32 	%p83, %r268, %r143;
	@%p83 bra 	$L__BB0_210;
	ld.u64 	%rd176, [%rd21];
	mul.wide.u32 	%rd177, %r445, 8;
	add.s64 	%rd178, %rd176, %rd177;
	ld.u32 	%r269, [%rd178+12];
	or.b32  	%r270, %r269, %r441;
	st.u32 	[%rd178+12], %r270;
$L__BB0_210:
	add.s32 	%r272, %r445, 2;
	setp.eq.s16 	%p84, %rs46, 2;
	setp.eq.s32 	%p85, %r272, %r143;
	or.pred  	%p86, %p84, %p85;
	@%p86 bra 	$L__BB0_212;
	ld.u64 	%rd179, [%rd21];
	mul.wide.u32 	%rd180, %r445, 8;
	add.s64 	%rd181, %rd179, %rd180;
	ld.u32 	%r273, [%rd181+20];
	or.b32  	%r274, %r273, %r441;
	st.u32 	[%rd181+20], %r274;
$L__BB0_212:
	setp.ne.s32 	%p87, %r431, 3;
	@%p87 bra 	$L__BB0_152;
	and.b16  	%rs77, %rs119, 255;
	setp.ne.s16 	%p88, %rs77, 0;
	@%p88 bra 	$L__BB0_231;
	ld.global.u64 	%rd22, [%rd6];
	ld.u8 	%rs78, [%rd22+24];
	setp.ne.s16 	%p89, %rs78, 48;
	@%p89 bra 	$L__BB0_222;
	ld.u16 	%rs79, [%rd7+8];
	st.u16 	[%rd22+8], %rs79;
	ld.u8 	%rs80, [%rd7+24];
	st.u8 	[%rd22+24], %rs80;
	ld.u16 	%rs122, [%rd7+8];
	setp.lt.s16 	%p90, %rs122, 1;
	@%p90 bra 	$L__BB0_221;
	mov.b32 	%r446, 0;
$L__BB0_217:
	setp.lt.s16 	%p91, %rs122, 1;
	@%p91 bra 	$L__BB0_220;
	mov.b32 	%r447, 0;
$L__BB0_219:
	ld.u64 	%rd182, [%rd7];
	mul.wide.u32 	%rd183, %r446, 8;
	add.s64 	%rd184, %rd182, %rd183;
	ld.u64 	%rd185, [%rd184];
	mul.wide.u32 	%rd186, %r447, 8;
	add.s64 	%rd187, %rd185, %rd186;
	ld.u32 	%r277, [%rd187+4];
	ld.u64 	%rd188, [%rd22];
	add.s64 	%rd189, %rd188, %rd183;
	ld.u64 	%rd190, [%rd189];
	add.s64 	%rd191, %rd190, %rd186;
	st.u32 	[%rd191+4], %r277;
	ld.u64 	%rd192, [%rd7];
	add.s64 	%rd193, %rd192, %rd183;
	ld.u64 	%rd194, [%rd193];
	add.s64 	%rd195, %rd194, %rd186;
	ld.u32 	%r278, [%rd195];
	ld.u64 	%rd196, [%rd22];
	add.s64 	%rd197, %rd196, %rd183;
	ld.u64 	%rd198, [%rd197];
	add.s64 	%rd199, %rd198, %rd186;
	st.u32 	[%rd199], %r278;
	add.s32 	%r447, %r447, 1;
	ld.u16 	%rs122, [%rd7+8];
	cvt.s32.s16 	%r279, %rs122;
	setp.lt.s32 	%p92, %r447, %r279;
	@%p92 bra 	$L__BB0_219;
$L__BB0_220:
	add.s32 	%r446, %r446, 1;
	cvt.s32.s16 	%r280, %rs122;
	setp.lt.s32 	%p93, %r446, %r280;
	@%p93 bra 	$L__BB0_217;
$L__BB0_221:
	ld.global.u64 	%rd200, [%rd6];
	mov.b16 	%rs81, 49;
	st.u8 	[%rd200+24], %rs81;
$L__BB0_222:
	ld.param.u32 	%r387, [_Z16computeRecursiveP4gridP4pathPS2_iiPS0_i_param_6];
	setp.gt.s32 	%p94, %r387, 23;
	@%p94 bra 	$L__BB0_231;
	setp.eq.s64 	%p95, %rd1, 0;
	@%p95 bra 	$L__BB0_225;
	ld.u64 	%rd201, [%rd325];
	{ // callseq 0, 0
	.param .b64 param0;
	st.param.b64 	[param0], %rd7;
	.param .b64 param1;
	st.param.b64 	[param1], %rd201;
	.param .b64 param2;
	st.param.b64 	[param2], %rd324;
	.param .b32 param3;
	st.param.b32 	[param3], %r99;
	.param .b32 param4;
	st.param.b32 	[param4], %r143;
	.param .b64 param5;
	st.param.b64 	[param5], %rd26;
	.param .b32 param6;
	st.param.b32 	[param6], %r2;
	call.uni 
	_Z16computeRecursiveP4gridP4pathPS2_iiPS0_i, 
	(
	param0, 
	param1, 
	param2, 
	param3, 
	param4, 
	param5, 
	param6
	);
	} // callseq 0
	bra.uni 	$L__BB0_231;
$L__BB0_225:
	add.u64 	%rd202, %SP, 0;
	add.u64 	%rd203, %SPL, 0;
	st.local.u32 	[%rd203], %r1;
	mov.u64 	%rd204, $str$3;
	cvta.global.u64 	%rd205, %rd204;
	{ // callseq 1, 0
	.param .b64 param0;
	st.param.b64 	[param0], %rd205;
	.param .b64 param1;
	st.param.b64 	[param1], %rd202;
	.param .b32 retval0;
	call.uni (retval0), 
	vprintf, 
	(
	param0, 
	param1
	);
	ld.param.b32 	%r281, [retval0];
	} // callseq 1
	ld.u16 	%rs126, [%rd23+8];
	setp.lt.s16 	%p96, %rs126, 1;
	@%p96 bra 	$L__BB0_231;
	mov.b16 	%rs124, 0;
	mov.b32 	%r448, 0;
$L__BB0_227:
	setp.lt.s16 	%p97, %rs126, 1;
	@%p97 bra 	$L__BB0_230;
	mov.b16 	%rs125, 0;
	mov.b32 	%r449, 0;
$L__BB0_229:
	{ // callseq 2, 0
	.param .b64 param0;
	st.param.b64 	[param0], %rd7;
	.param .b64 param1;
	st.param.b64 	[param1], %rd325;
	.param .b64 param2;
	st.param.b64 	[param2], %rd324;
	.param .b32 param3;
	st.param.b32 	[param3], %r448;
	.param .b32 param4;
	st.param.b32 	[param4], %r449;
	.param .b64 param5;
	st.param.b64 	[param5], %rd26;
	.param .b32 param6;
	st.param.b32 	[param6], %r2;
	call.uni 
	_Z16computeRecursiveP4gridP4pathPS2_iiPS0_i, 
	(
	param0, 
	param1, 
	param2, 
	param3, 
	param4, 
	param5, 
	param6
	);
	} // callseq 2
	add.s16 	%rs125, %rs125, 1;
	cvt.u32.u16 	%r285, %rs125;
	and.b32  	%r449, %r285, 255;
	ld.u16 	%rs126, [%rd23+8];
	cvt.s32.s16 	%r286, %rs126;
	setp.lt.s32 	%p98, %r449, %r286;
	@%p98 bra 	$L__BB0_229;
$L__BB0_230:
	add.s16 	%rs124, %rs124, 1;
	cvt.u32.u16 	%r287, %rs124;
	and.b32  	%r448, %r287, 255;
	cvt.s32.s16 	%r288, %rs126;
	setp.lt.s32 	%p99, %r448, %r288;
	@%p99 bra 	$L__BB0_227;
$L__BB0_231:
	ld.u16 	%rs103, [%rd8+8];
	st.u16 	[%rd7+8], %rs103;
	ld.u8 	%rs84, [%rd8+24];
	st.u8 	[%rd7+24], %rs84;
	ld.u16 	%rs128, [%rd8+8];
	setp.lt.s16 	%p100, %rs128, 1;
	@%p100 bra 	$L__BB0_238;
	mov.b32 	%r450, 0;
$L__BB0_233:
	setp.lt.s16 	%p101, %rs128, 1;
	@%p101 bra 	$L__BB0_236;
	mov.b32 	%r451, 0;
$L__BB0_235:
	ld.u64 	%rd206, [%rd8];
	mul.wide.u32 	%rd207, %r450, 8;
	add.s64 	%rd208, %rd206, %rd207;
	ld.u64 	%rd209, [%rd208];
	mul.wide.u32 	%rd210, %r451, 8;
	add.s64 	%rd211, %rd209, %rd210;
	ld.u32 	%r291, [%rd211+4];
	ld.u64 	%rd212, [%rd7];
	add.s64 	%rd213, %rd212, %rd207;
	ld.u64 	%rd214, [%rd213];
	add.s64 	%rd215, %rd214, %rd210;
	st.u32 	[%rd215+4], %r291;
	ld.u64 	%rd216, [%rd8];
	add.s64 	%rd217, %rd216, %rd207;
	ld.u64 	%rd218, [%rd217];
	add.s64 	%rd219, %rd218, %rd210;
	ld.u32 	%r292, [%rd219];
	ld.u64 	%rd220, [%rd7];
	add.s64 	%rd221, %rd220, %rd207;
	ld.u64 	%rd222, [%rd221];
	add.s64 	%rd223, %rd222, %rd210;
	st.u32 	[%rd223], %r292;
	add.s32 	%r451, %r451, 1;
	ld.u16 	%rs128, [%rd8+8];
	cvt.s32.s16 	%r293, %rs128;
	setp.lt.s32 	%p102, %r451, %r293;
	@%p102 bra 	$L__BB0_235;
$L__BB0_236:
	add.s32 	%r450, %r450, 1;
	cvt.s32.s16 	%r294, %rs128;
	setp.lt.s32 	%p103, %r450, %r294;
	@%p103 bra 	$L__BB0_233;
	ld.u16 	%rs103, [%rd7+8];
$L__BB0_238:
	add.s16 	%rs118, %rs118, 1;
	cvt.u32.u16 	%r295, %rs118;
	and.b32  	%r430, %r295, 255;
	cvt.s32.s16 	%r296, %rs103;
	setp.lt.s32 	%p104, %r430, %r296;
	@%p104 bra 	$L__BB0_150;
	bra.uni 	$L__BB0_240;
$L__BB0_239:
	mov.u64 	%rd322, $str$4;
	cvta.global.u64 	%rd323, %rd322;
	{ // callseq 5, 0
	.param .b64 param0;
	st.param.b64 	[param0], %rd323;
	.param .b64 param1;
	st.param.b64 	[param1], 0;
	.param .b32 retval0;
	call.uni (retval0), 
	vprintf, 
	(
	param0, 
	param1
	);
	ld.param.b32 	%r384, [retval0];
	} // callseq 5
$L__BB0_240:
	ret;
$L__BB0_241:
	ld.u64 	%rd303, [%rd325];
	{ // callseq 3, 0
	.param .b64 param0;
	st.param.b64 	[param0], %rd7;
	.param .b64 param1;
	st.param.b64 	[param1], %rd303;
	.param .b64 param2;
	st.param.b64 	[param2], %rd324;
	.param .b32 param3;
	st.param.b32 	[param3], %r142;
	.param .b32 param4;
	st.param.b32 	[param4], %r48;
	.param .b64 param5;
	st.param.b64 	[param5], %rd26;
	.param .b32 param6;
	st.param.b32 	[param6], %r2;
	call.uni 
	_Z16computeRecursiveP4gridP4pathPS2_iiPS0_i, 
	(
	param0, 
	param1, 
	param2, 
	param3, 
	param4, 
	param5, 
	param6
	);
	} // callseq 3
	bra.uni 	$L__BB0_140;

}
	// .globl	_Z7computeP4gridP4pathPS2_PS0_
.visible .entry _Z7computeP4gridP4pathPS2_PS0_(
	.param .u64 .ptr .align 1 _Z7computeP4gridP4pathPS2_PS0__param_0,
	.param .u64 .ptr .align 1 _Z7computeP4gridP4pathPS2_PS0__param_1,
	.param .u64 .ptr .align 1 _Z7computeP4gridP4pathPS2_PS0__param_2,
	.param .u64 .ptr .align 1 _Z7computeP4gridP4pathPS2_PS0__param_3
)
{
	.reg .pred 	%p<2>;
	.reg .b32 	%r<5>;
	.reg .b64 	%rd<5>;

	ld.param.u64 	%rd1, [_Z7computeP4gridP4pathPS2_PS0__param_0];
	ld.param.u64 	%rd2, [_Z7computeP4gridP4pathPS2_PS0__param_1];
	ld.param.u64 	%rd3, [_Z7computeP4gridP4pathPS2_PS0__param_2];
	ld.param.u64 	%rd4, [_Z7computeP4gridP4pathPS2_PS0__param_3];
	mov.u32 	%r1, %ctaid.x;
	mov.u32 	%r3, %ntid.x;
	mov.u32 	%r2, %tid.x;
	mad.lo.s32 	%r4, %r1, %r3, %r2;
	setp.gt.s32 	%p1, %r4, 99;
	@%p1 bra 	$L__BB1_2;
	{ // callseq 6, 0
	.param .b64 param0;
	st.param.b64 	[param0], %rd1;
	.param .b64 param1;
	st.param.b64 	[param1], %rd2;
	.param .b64 param2;
	st.param.b64 	[param2], %rd3;
	.param .b32 param3;
	st.param.b32 	[param3], %r1;
	.param .b32 param4;
	st.param.b32 	[param4], %r2;
	.param .b64 param5;
	st.param.b64 	[param5], %rd4;
	.param .b32 param6;
	st.param.b32 	[param6], 0;
	call.uni 
	_Z16computeRecursiveP4gridP4pathPS2_iiPS0_i, 
	(
	param0, 
	param1, 
	param2, 
	param3, 
	param4, 
	param5, 
	param6
	);
	} // callseq 6
$L__BB1_2:
	ret;

}


// ===== COMPILED SASS (sm_100) =====

	.target	sm_100

	.elftype	@"ET_EXEC"


//--------------------- .note.nv.tkinfo           --------------------------
	.section	.note.nv.tkinfo,"",@"SHT_NOTE"
	.sectionflags	@"SHF_NOTE_NV_TKINFO"
	.tkinfo
        /*0018*/ 	.word	0x00000002
        /*0030*/ 	.string	""
        /*0030*/ 	.string	"ptxas"
        /*0030*/ 	.string	"Cuda compilation tools, release 13.0, V13.0.88"
        /*0030*/ 	.string	"Build cuda_13.0.r13.0/compiler.36424714_0"
        /*0030*/ 	.string	"-arch sm_100 -m 64 "



//--------------------- .note.nv.cuinfo           --------------------------
	.section	.note.nv.cuinfo,"",@"SHT_NOTE"
	.sectionflags	@"SHF_NOTE_NV_CUINFO"
        /*0018*/ 	.short	0x0002
        /*001a*/ 	.short	0x0064
        /*001c*/ 	.short	0x0082
	.zero		2


//--------------------- .nv.info                  --------------------------
	.section	.nv.info,"",@"SHT_CUDA_INFO"
	.align	4


	//----- nvinfo : EIATTR_REGCOUNT
	.align		4
        /*0000*/ 	.byte	0x04, 0x2f
        /*0002*/ 	.short	(.L_3 - .L_2)
	.align		4
.L_2:
        /*0004*/ 	.word	index@(_Z7computeP4gridP4pathPS2_PS0_)
        /*0008*/ 	.word	0x00000050


	//----- nvinfo : EIATTR_FRAME_SIZE
	.align		4
.L_3:
        /*000c*/ 	.byte	0x04, 0x11
        /*000e*/ 	.short	(.L_5 - .L_4)
	.align		4
.L_4:
        /*0010*/ 	.word	index@($_Z7computeP4gridP4pathPS2_PS0_$_Z16computeRecursiveP4gridP4pathPS2_iiPS0_i)
        /*0014*/ 	.word	0x00000000


	//----- nvinfo : EIATTR_FRAME_SIZE
	.align		4
.L_5:
        /*0018*/ 	.byte	0x04, 0x11
        /*001a*/ 	.short	(.L_7 - .L_6)
	.align		4
.L_6:
        /*001c*/ 	.word	index@(_Z7computeP4gridP4pathPS2_PS0_)
        /*0020*/ 	.word	0x00000000


	//----- nvinfo : EIATTR_MIN_STACK_SIZE
	.align		4
.L_7:
        /*0024*/ 	.byte	0x04, 0x12
        /*0026*/ 	.short	(.L_9 - .L_8)
	.align		4
.L_8:
        /*0028*/ 	.word	index@(_Z7computeP4gridP4pathPS2_PS0_)
        /*002c*/ 	.word	0x00000000
.L_9:


//--------------------- .nv.compat                --------------------------
	.section	.nv.compat,"",@"SHT_CUDA_COMPAT_INFO"
	.align	4
        /*0000*/ 	.byte	0x02, 0x09, 0x00, 0x00, 0x02, 0x02, 0x01, 0x00, 0x02, 0x05, 0x05, 0x00, 0x03, 0x07, 0x01, 0x01
        /*0010*/ 	.byte	0x02, 0x03, 0x00, 0x00, 0x02, 0x06, 0x01, 0x00, 0x04, 0x0b, 0x08, 0x00, 0x09, 0x00, 0x00, 0x00
        /*0020*/ 	.byte	0x00, 0x00, 0x00, 0x00


//--------------------- .nv.info._Z7computeP4gridP4pathPS2_PS0_ --------------------------
	.section	.nv.info._Z7computeP4gridP4pathPS2_PS0_,"",@"SHT_CUDA_INFO"
	.sectionflags	@""
	.align	4


	//----- nvinfo : EIATTR_CUDA_API_VERSION
	.align		4
        /*0000*/ 	.byte	0x04, 0x37
        /*0002*/ 	.short	(.L_11 - .L_10)
.L_10:
        /*0004*/ 	.word	0x00000082


	//----- nvinfo : EIATTR_KPARAM_INFO
	.align		4
.L_11:
        /*0008*/ 	.byte	0x04, 0x17
        /*000a*/ 	.short	(.L_13 - .L_12)
.L_12:
        /*000c*/ 	.word	0x00000000
        /*0010*/ 	.short	0x0003
        /*0012*/ 	.short	0x0018
        /*0014*/ 	.byte	0x00, 0xf5, 0x21, 0x00


	//----- nvinfo : EIATTR_KPARAM_INFO
	.align		4
.L_13:
        /*0018*/ 	.byte	0x04, 0x17
        /*001a*/ 	.short	(.L_15 - .L_14)
.L_14:
        /*001c*/ 	.word	0x00000000
        /*0020*/ 	.short	0x0002
        /*0022*/ 	.short	0x0010
        /*0024*/ 	.byte	0x00, 0xf5, 0x21, 0x00


	//----- nvinfo : EIATTR_KPARAM_INFO
	.align		4
.L_15:
        /*0028*/ 	.byte	0x04, 0x17
        /*002a*/ 	.short	(.L_17 - .L_16)
.L_16:
        /*002c*/ 	.word	0x00000000
        /*0030*/ 	.short	0x0001
        /*0032*/ 	.short	0x0008
        /*0034*/ 	.byte	0x00, 0xf5, 0x21, 0x00


	//----- nvinfo : EIATTR_KPARAM_INFO
	.align		4
.L_17:
        /*0038*/ 	.byte	0x04, 0x17
        /*003a*/ 	.short	(.L_19 - .L_18)
.L_18:
        /*003c*/ 	.word	0x00000000
        /*0040*/ 	.short	0x0000
        /*0042*/ 	.short	0x0000
        /*0044*/ 	.byte	0x00, 0xf5, 0x21, 0x00


	//----- nvinfo : EIATTR_SPARSE_MMA_MASK
	.align		4
.L_19:
        /*0048*/ 	.byte	0x03, 0x50
        /*004a*/ 	.short	0x0000


	//----- nvinfo : EIATTR_MAXREG_COUNT
	.align		4
        /*004c*/ 	.byte	0x03, 0x1b
        /*004e*/ 	.short	0x00ff


	//----- nvinfo : EIATTR_EXTERNS
	.align		4
        /*0050*/ 	.byte	0x04, 0x0f
        /*0052*/ 	.short	(.L_21 - .L_20)


	//   ....[0]....
	.align		4
.L_20:
        /*0054*/ 	.word	index@(vprintf)


	//----- nvinfo : EIATTR_MERCURY_ISA_VERSION
	.align		4
.L_21:
        /*0058*/ 	.byte	0x03, 0x5f
        /*005a*/ 	.short	0x0101


	//----- nvinfo : EIATTR_VRC_CTA_INIT_COUNT
	.align		4
        /*005c*/ 	.byte	0x02, 0x4a
	.zero		1
	.zero		1


	//----- nvinfo : EIATTR_SYSCALL_OFFSETS
	.align		4
        /*0060*/ 	.byte	0x04, 0x46
        /*0062*/ 	.short	(.L_23 - .L_22)


	//   ....[0]....
.L_22:
        /*0064*/ 	.word	0x00006a80


	//   ....[1]....
        /*0068*/ 	.word	0x000071f0


	//----- nvinfo : EIATTR_EXIT_INSTR_OFFSETS
	.align		4
.L_23:
        /*006c*/ 	.byte	0x04, 0x1c
        /*006e*/ 	.short	(.L_25 - .L_24)


	//   ....[0]....
.L_24:
        /*0070*/ 	.word	0x00000060


	//   ....[1]....
        /*0074*/ 	.word	0x00000180


	//----- nvinfo : EIATTR_INDIRECT_BRANCH_TARGETS
	.align		4
.L_25:
        /*0078*/ 	.byte	0x04, 0x34
        /*007a*/ 	.short	(.L_27 - .L_26)


	//   ....[0]....
.L_26:
        /*007c*/ 	.word	.L_x_245@srel
        /*0080*/ 	.short	0x0
        /*0082*/ 	.short	0x0
        /*0084*/ 	.word	0x3
        /*0088*/ 	.word	.L_x_69@srel
        /*008c*/ 	.word	.L_x_247@srel
        /*0090*/ 	.word	.L_x_248@srel


	//   ....[1]....
        /*0094*/ 	.word	.L_x_249@srel
        /*0098*/ 	.short	0x0
        /*009a*/ 	.short	0x0
        /*009c*/ 	.word	0x3
        /*00a0*/ 	.word	.L_x_84@srel
        /*00a4*/ 	.word	.L_x_251@srel
        /*00a8*/ 	.word	.L_x_252@srel


	//   ....[2]....
        /*00ac*/ 	.word	.L_x_253@srel
        /*00b0*/ 	.short	0x0
        /*00b2*/ 	.short	0x0
        /*00b4*/ 	.word	0x3
        /*00b8*/ 	.word	.L_x_171@srel
        /*00bc*/ 	.word	.L_x_255@srel
        /*00c0*/ 	.word	.L_x_256@srel


	//----- nvinfo : EIATTR_CRS_STACK_SIZE
	.align		4
.L_27:
        /*00c4*/ 	.byte	0x04, 0x1e
        /*00c6*/ 	.short	(.L_29 - .L_28)
.L_28:
        /*00c8*/ 	.word	0x00000000


	//----- nvinfo : EIATTR_CBANK_PARAM_SIZE
	.align		4
.L_29:
        /*00cc*/ 	.byte	0x03, 0x19
        /*00ce*/ 	.short	0x0020


	//----- nvinfo : EIATTR_PARAM_CBANK
	.align		4
        /*00d0*/ 	.byte	0x04, 0x0a
        /*00d2*/ 	.short	(.L_31 - .L_30)
	.align		4
.L_30:
        /*00d4*/ 	.word	index@(.nv.constant0._Z7computeP4gridP4pathPS2_PS0_)
        /*00d8*/ 	.short	0x0380
        /*00da*/ 	.short	0x0020


	//----- nvinfo : EIATTR_SW_WAR
	.align		4
.L_31:
        /*00dc*/ 	.byte	0x04, 0x36
        /*00de*/ 	.short	(.L_33 - .L_32)
.L_32:
        /*00e0*/ 	.word	0x00000008
.L_33:


//--------------------- .nv.callgraph             --------------------------
	.section	.nv.callgraph,"",@"SHT_CUDA_CALLGRAPH"
	.align	4
	.sectionentsize	8
	.align		4
        /*0000*/ 	.word	0x00000000
	.align		4
        /*0004*/ 	.word	0xffffffff
	.align		4
        /*0008*/ 	.word	index@(_Z7computeP4gridP4pathPS2_PS0_)
	.align		4
        /*000c*/ 	.word	index@(vprintf)
	.align		4
        /*0010*/ 	.word	0x00000000
	.align		4
        /*0014*/ 	.word	0xfffffffe
	.align		4
        /*0018*/ 	.word	0x00000000
	.align		4
        /*001c*/ 	.word	0xfffffffd
	.align		4
        /*0020*/ 	.word	0x00000000
	.align		4
        /*0024*/ 	.word	0xfffffffc


//--------------------- .nv.constant4             --------------------------
	.section	.nv.constant4,"a",@progbits
	.align	8
	.align		8
.nv.constant4:
        /*0000*/ 	.dword	vprintf
	.align		8
        /*0008*/ 	.dword	$str$3
	.align		8
        /*0010*/ 	.dword	$str$4


//--------------------- .nv.constant2._Z7computeP4gridP4pathPS2_PS0_ --------------------------
	.section	.nv.constant2._Z7computeP4gridP4pathPS2_PS0_,"a",@progbits
	.sectionflags	@""
	.align	4
.nv.constant2._Z7computeP4gridP4pathPS2_PS0_:
        /*0000*/ 	.byte	0xc0, 0x27, 0x00, 0x00, 0xb0, 0x27, 0x00, 0x00, 0x70, 0x27, 0x00, 0x00, 0x20, 0x2d, 0x00, 0x00
        /*0010*/ 	.byte	0x10, 0x2d, 0x00, 0x00, 0xd0, 0x2c, 0x00, 0x00, 0x80, 0x54, 0x00, 0x00, 0x70, 0x54, 0x00, 0x00
        /*0020*/ 	.byte	0x30, 0x54, 0x00, 0x00


//--------------------- .text._Z7computeP4gridP4pathPS2_PS0_ --------------------------
	.section	.text._Z7computeP4gridP4pathPS2_PS0_,"ax",@progbits
	.align	128
        .global         _Z7computeP4gridP4pathPS2_PS0_
        .type           _Z7computeP4gridP4pathPS2_PS0_,@function
        .size           _Z7computeP4gridP4pathPS2_PS0_,(.L_x_257 - _Z7computeP4gridP4pathPS2_PS0_)
        .other          _Z7computeP4gridP4pathPS2_PS0_,@"STO_CUDA_ENTRY STV_DEFAULT"
_Z7computeP4gridP4pathPS2_PS0_:
.text._Z7computeP4gridP4pathPS2_PS0_:
[----:B------:R-:W0:Y:S01]  /*0000*/  LDC R1, c[0x0][0x37c] ;  /* 0x0000df00ff017b82 */ /* 0x000e220000000800 */
[----:B------:R-:W1:Y:S07]  /*0010*/  S2R R11, SR_TID.X ;  /* 0x00000000000b7919 */ /* 0x000e6e0000002100 */
[----:B------:R-:W1:Y:S08]  /*0020*/  S2UR UR4, SR_CTAID.X ;  /* 0x00000000000479c3 */ /* 0x000e700000002500 */
[----:B------:R-:W1:Y:S02]  /*0030*/  LDC R0, c[0x0][0x360] ;  /* 0x0000d800ff007b82 */ /* 0x000e640000000800 */
[----:B-1----:R-:W-:-:S05]  /*0040*/  IMAD R0, R0, UR4, R11 ;  /* 0x0000000400007c24 */ /* 0x002fca000f8e020b */
[----:B------:R-:W-:-:S13]  /*0050*/  ISETP.GT.AND P0, PT, R0, 0x63, PT ;  /* 0x000000630000780c */ /* 0x000fda0003f04270 */
[----:B0-----:R-:W-:Y:S05]  /*0060*/  @P0 EXIT ;  /* 0x000000000000094d */ /* 0x001fea0003800000 */
[----:B------:R-:W0:Y:S01]  /*0070*/  LDCU.64 UR6, c[0x0][0x380] ;  /* 0x00007000ff0677ac */ /* 0x000e220008000a00 */
[----:B------:R-:W-:Y:S01]  /*0080*/  IMAD.U32 R10, RZ, RZ, UR4 ;  /* 0x00000004ff0a7e24 */ /* 0x000fe2000f8e00ff */
[----:B------:R-:W-:Y:S01]  /*0090*/  MOV R20, 0x180 ;  /* 0x0000018000147802 */ /* 0x000fe20000000f00 */
[----:B------:R-:W-:Y:S01]  /*00a0*/  IMAD.MOV.U32 R14, RZ, RZ, RZ ;  /* 0x000000ffff0e7224 */ /* 0x000fe200078e00ff */
[----:B------:R-:W1:Y:S01]  /*00b0*/  LDCU.64 UR8, c[0x0][0x388] ;  /* 0x00007100ff0877ac */ /* 0x000e620008000a00 */
[----:B------:R-:W-:Y:S01]  /*00c0*/  IMAD.MOV.U32 R21, RZ, RZ, 0x0 ;  /* 0x00000000ff157424 */ /* 0x000fe200078e00ff */
[----:B------:R-:W2:Y:S01]  /*00d0*/  LDCU.64 UR10, c[0x0][0x390] ;  /* 0x00007200ff0a77ac */ /* 0x000ea20008000a00 */
[----:B------:R-:W3:Y:S01]  /*00e0*/  LDCU.64 UR12, c[0x0][0x398] ;  /* 0x00007300ff0c77ac */ /* 0x000ee20008000a00 */
[----:B0-----:R-:W-:Y:S02]  /*00f0*/  IMAD.U32 R4, RZ, RZ, UR6 ;  /* 0x00000006ff047e24 */ /* 0x001fe4000f8e00ff */
[----:B------:R-:W-:-:S02]  /*0100*/  IMAD.U32 R5, RZ, RZ, UR7 ;  /* 0x00000007ff057e24 */ /* 0x000fc4000f8e00ff */
[----:B-1----:R-:W-:Y:S02]  /*0110*/  IMAD.U32 R6, RZ, RZ, UR8 ;  /* 0x00000008ff067e24 */ /* 0x002fe4000f8e00ff */
[----:B------:R-:W-:Y:S02]  /*0120*/  IMAD.U32 R7, RZ, RZ, UR9 ;  /* 0x00000009ff077e24 */ /* 0x000fe4000f8e00ff */
[----:B--2---:R-:W-:Y:S02]  /*0130*/  IMAD.U32 R8, RZ, RZ, UR10 ;  /* 0x0000000aff087e24 */ /* 0x004fe4000f8e00ff */
[----:B------:R-:W-:Y:S02]  /*0140*/  IMAD.U32 R9, RZ, RZ, UR11 ;  /* 0x0000000bff097e24 */ /* 0x000fe4000f8e00ff */
[----:B---3--:R-:W-:Y:S02]  /*0150*/  IMAD.U32 R12, RZ, RZ, UR12 ;  /* 0x0000000cff0c7e24 */ /* 0x008fe4000f8e00ff */
[----:B------:R-:W-:-:S07]  /*0160*/  IMAD.U32 R13, RZ, RZ, UR13 ;  /* 0x0000000dff0d7e24 */ /* 0x000fce000f8e00ff */
[----:B------:R-:W-:Y:S05]  /*0170*/  CALL.REL.NOINC `($_Z7computeP4gridP4pathPS2_PS0_$_Z16computeRecursiveP4gridP4pathPS2_iiPS0_i) ;  /* 0x0000000000047944 */ /* 0x000fea0003c00000 */
[----:B------:R-:W-:Y:S05]  /*0180*/  EXIT ;  /* 0x000000000000794d */ /* 0x000fea0003800000 */
        .type           $_Z7computeP4gridP4pathPS2_PS0_$_Z16computeRecursiveP4gridP4pathPS2_iiPS0_i,@function
        .size           $_Z7computeP4gridP4pathPS2_PS0_$_Z16computeRecursiveP4gridP4pathPS2_iiPS0_i,(.L_x_257 - $_Z7computeP4gridP4pathPS2_PS0_$_Z16computeRecursiveP4gridP4pathPS2_iiPS0_i)
$_Z7computeP4gridP4pathPS2_PS0_$_Z16computeRecursiveP4gridP4pathPS2_iiPS0_i:
[----:B------:R-:W-:-:S05]  /*0190*/  VIADD R1, R1, 0xffffff60 ;  /* 0xffffff6001017836 */ /* 0x000fca0000000000 */
[----:B------:R-:W-:Y:S04]  /*01a0*/  STL [R1+0x9c], R77 ;  /* 0x00009c4d01007387 */ /* 0x000fe80000100800 */
        /* <DEDUP_REMOVED lines=24> */
[----:B------:R0:W-:Y:S04]  /*0330*/  STL [R1+0x50], R37 ;  /* 0x0000502501007387 */ /* 0x0001e80000100800 */
[----:B------:R1:W-:Y:S04]  /*0340*/  STL [R1+0x4c], R36 ;  /* 0x00004c2401007387 */ /* 0x0003e80000100800 */
[----:B------:R2:W-:Y:S01]  /*0350*/  STL [R1+0x48], R31 ;  /* 0x0000481f01007387 */ /* 0x0005e20000100800 */
[----:B0-----:R-:W0:Y:S05]  /*0360*/  BMOV.32.CLEAR R37, B11 ;  /* 0x000000000b257355 */ /* 0x001e2a0000100000 */
[----:B------:R3:W-:Y:S01]  /*0370*/  STL [R1+0x44], R30 ;  /* 0x0000441e01007387 */ /* 0x0007e20000100800 */
[----:B-1----:R-:W1:Y:S05]  /*0380*/  BMOV.32.CLEAR R36, B10 ;  /* 0x000000000a247355 */ /* 0x002e6a0000100000 */
[----:B------:R4:W-:Y:S01]  /*0390*/  STL [R1+0x40], R29 ;  /* 0x0000401d01007387 */ /* 0x0009e20000100800 */
[----:B--2---:R-:W2:Y:S05]  /*03a0*/  BMOV.32.CLEAR R31, B9 ;  /* 0x00000000091f7355 */ /* 0x004eaa0000100000 */
[----:B------:R0:W-:Y:S01]  /*03b0*/  STL [R1+0x3c], R28 ;  /* 0x00003c1c01007387 */ /* 0x0001e20000100800 */
[----:B---3--:R-:W3:Y:S05]  /*03c0*/  BMOV.32.CLEAR R30, B8 ;  /* 0x00000000081e7355 */ /* 0x008eea0000100000 */
[----:B----4-:R-:W4:Y:S05]  /*03d0*/  BMOV.32.CLEAR R29, B7 ;  /* 0x00000000071d7355 */ /* 0x010f2a0000100000 */
[----:B0-----:R-:W0:Y:S05]  /*03e0*/  BMOV.32.CLEAR R28, B6 ;  /* 0x00000000061c7355 */ /* 0x001e2a0000100000 */
[----:B------:R-:W-:Y:S01]  /*03f0*/  BSSY.RECONVERGENT B11, `(.L_x_0) ;  /* 0x00006e10000b7945 */ /* 0x000fe20003800200 */
[----:B------:R1:W-:Y:S04]  /*0400*/  STL [R1+0x8c], R69 ;  /* 0x00008c4501007387 */ /* 0x0003e80000100800 */
[----:B------:R2:W-:Y:S04]  /*0410*/  STL [R1+0x88], R68 ;  /* 0x0000884401007387 */ /* 0x0005e80000100800 */
[----:B------:R3:W-:Y:S01]  /*0420*/  STL [R1+0x84], R63 ;  /* 0x0000843f01007387 */ /* 0x0007e20000100800 */
[----:B-1----:R-:W-:-:S03]  /*0430*/  IMAD.MOV.U32 R69, RZ, RZ, R13 ;  /* 0x000000ffff457224 */ /* 0x002fc600078e000d */
[----:B------:R1:W-:Y:S01]  /*0440*/  STL [R1+0x80], R62 ;  /* 0x0000803e01007387 */ /* 0x0003e20000100800 */
[----:B--2---:R-:W-:-:S03]  /*0450*/  IMAD.MOV.U32 R68, RZ, RZ, R12 ;  /* 0x000000ffff447224 */ /* 0x004fc600078e000c */
[----:B------:R2:W-:Y:S01]  /*0460*/  STL [R1+0x14], R18 ;  /* 0x0000141201007387 */ /* 0x0005e20000100800 */
[----:B---3--:R-:W-:-:S03]  /*0470*/  IMAD.MOV.U32 R63, RZ, RZ, R5 ;  /* 0x000000ffff3f7224 */ /* 0x008fc600078e0005 */
[----:B------:R3:W-:Y:S01]  /*0480*/  STL [R1+0x10], R17 ;  /* 0x0000101101007387 */ /* 0x0007e20000100800 */
[----:B-1----:R-:W-:-:S03]  /*0490*/  IMAD.MOV.U32 R62, RZ, RZ, R4 ;  /* 0x000000ffff3e7224 */ /* 0x002fc600078e0004 */
[----:B------:R1:W-:Y:S01]  /*04a0*/  STL [R1+0xc], R16 ;  /* 0x00000c1001007387 */ /* 0x0003e20000100800 */
[----:B--2---:R-:W-:Y:S02]  /*04b0*/  IMAD.MOV.U32 R18, RZ, RZ, R10 ;  /* 0x000000ffff127224 */ /* 0x004fe400078e000a */
[----:B---3--:R-:W-:Y:S02]  /*04c0*/  IMAD.MOV.U32 R17, RZ, RZ, R11 ;  /* 0x000000ffff117224 */ /* 0x008fe400078e000b */
[----:B-1----:R-:W-:Y:S01]  /*04d0*/  IMAD.MOV.U32 R16, RZ, RZ, R14 ;  /* 0x000000ffff107224 */ /* 0x002fe200078e000e */
[----:B------:R-:W1:Y:S01]  /*04e0*/  LDC.64 R70, c[0x0][0x358] ;  /* 0x0000d600ff467b82 */ /* 0x000e620000000a00 */
[----:B------:R-:W2:Y:S01]  /*04f0*/  S2R R0, SR_TID.X ;  /* 0x0000000000007919 */ /* 0x000ea20000002100 */
[----:B------:R-:W3:Y:S01]  /*0500*/  LDCU UR5, c[0x0][0x2fc] ;  /* 0x00005f80ff0577ac */ /* 0x000ee20008000800 */
[----:B------:R-:W-:Y:S02]  /*0510*/  IMAD.MOV.U32 R76, RZ, RZ, R6 ;  /* 0x000000ffff4c7224 */ /* 0x000fe400078e0006 */
[----:B------:R-:W-:-:S03]  /*0520*/  IMAD.MOV.U32 R77, RZ, RZ, R7 ;  /* 0x000000ffff4d7224 */ /* 0x000fc600078e0007 */
[----:B------:R-:W2:Y:S08]  /*0530*/  S2UR UR4, SR_CTAID.X ;  /* 0x00000000000479c3 */ /* 0x000eb00000002500 */
[----:B------:R-:W2:Y:S01]  /*0540*/  LDC R27, c[0x0][0x360] ;  /* 0x0000d800ff1b7b82 */ /* 0x000ea20000000800 */
[----:B-1----:R-:W-:Y:S02]  /*0550*/  R2UR UR6, R70 ;  /* 0x00000000460672ca */ /* 0x002fe400000e0000 */
[----:B------:R-:W-:-:S13]  /*0560*/  R2UR UR7, R71 ;  /* 0x00000000470772ca */ /* 0x000fda00000e0000 */
[----:B------:R-:W4:Y:S01]  /*0570*/  LD.E.64 R60, desc[UR6][R76.64] ;  /* 0x000000064c3c7980 */ /* 0x000f22000c101b00 */
[----:B--2---:R-:W-:-:S04]  /*0580*/  IMAD R27, R27, UR4, R0 ;  /* 0x000000041b1b7c24 */ /* 0x004fc8000f8e0200 */
[----:B------:R-:W-:-:S04]  /*0590*/  IMAD R55, R27, 0x1b, R16 ;  /* 0x0000001b1b377824 */ /* 0x000fc800078e0210 */
[----:B------:R-:W-:-:S05]  /*05a0*/  IMAD.WIDE R54, R55, 0x8, R68 ;  /* 0x0000000837367825 */ /* 0x000fca00078e0244 */
[----:B------:R-:W2:Y:S01]  /*05b0*/  LDG.E.64 R2, desc[UR6][R54.64] ;  /* 0x0000000636027981 */ /* 0x000ea2000c1e1b00 */
[C---:B------:R-:W-:Y:S01]  /*05c0*/  R2UR UR8, R70.reuse ;  /* 0x00000000460872ca */ /* 0x040fe200000e0000 */
[----:B------:R-:W-:Y:S01]  /*05d0*/  IMAD.MOV.U32 R24, RZ, RZ, R8 ;  /* 0x000000ffff187224 */ /* 0x000fe200078e0008 */
[C---:B------:R-:W-:Y:S01]  /*05e0*/  R2UR UR9, R71.reuse ;  /* 0x00000000470972ca */ /* 0x040fe200000e0000 */
[----:B------:R-:W-:Y:S01]  /*05f0*/  IMAD.MOV.U32 R23, RZ, RZ, R9 ;  /* 0x000000ffff177224 */ /* 0x000fe200078e0009 */
[C---:B------:R-:W-:Y:S01]  /*0600*/  R2UR UR10, R70.reuse ;  /* 0x00000000460a72ca */ /* 0x040fe200000e0000 */
[----:B------:R-:W-:Y:S01]  /*0610*/  IMAD.MOV.U32 R0, RZ, RZ, 0x30 ;  /* 0x00000030ff007424 */ /* 0x000fe200078e00ff */
[C---:B------:R-:W-:Y:S02]  /*0620*/  R2UR UR11, R71.reuse ;  /* 0x00000000470b72ca */ /* 0x040fe400000e0000 */
[----:B------:R-:W-:Y:S02]  /*0630*/  R2UR UR12, R70 ;  /* 0x00000000460c72ca */ /* 0x000fe400000e0000 */
[----:B------:R-:W-:-:S05]  /*0640*/  R2UR UR13, R71 ;  /* 0x00000000470d72ca */ /* 0x000fca00000e0000 */
[----:B------:R-:W3:Y:S01]  /*0650*/  LDG.E.64 R52, desc[UR8][R54.64+0x8] ;  /* 0x0000080836347981 */ /* 0x000ee2000c1e1b00 */
[----:B----4-:R-:W-:-:S04]  /*0660*/  ISETP.NE.U32.AND P0, PT, R60, RZ, PT ;  /* 0x000000ff3c00720c */ /* 0x010fc80003f05070 */
[----:B------:R-:W-:-:S13]  /*0670*/  ISETP.NE.AND.EX P0, PT, R61, RZ, PT, P0 ;  /* 0x000000ff3d00720c */ /* 0x000fda0003f05300 */
[----:B------:R-:W-:Y:S01]  /*0680*/  @!P0 R2UR UR6, R70 ;  /* 0x00000000460682ca */ /* 0x000fe200000e0000 */
[----:B------:R-:W-:Y:S01]  /*0690*/  @!P0 IMAD.MOV.U32 R22, RZ, RZ, R24 ;  /* 0x000000ffff168224 */ /* 0x000fe200078e0018 */
[----:B------:R-:W-:-:S13]  /*06a0*/  @!P0 R2UR UR7, R71 ;  /* 0x00000000470782ca */ /* 0x000fda00000e0000 */
[----:B------:R-:W4:Y:S04]  /*06b0*/  @!P0 LD.E.64 R76, desc[UR6][R22.64] ;  /* 0x00000006164c8980 */ /* 0x000f28000c101b00 */
[----:B--2---:R1:W-:Y:S04]  /*06c0*/  ST.E.U8 desc[UR10][R2.64+0x18], R0 ;  /* 0x0000180002007985 */ /* 0x0043e8000c10110a */
[----:B------:R-:W3:Y:S01]  /*06d0*/  LD.E.U16 R5, desc[UR12][R62.64+0x8] ;  /* 0x0000080c3e057980 */ /* 0x000ee2000c101500 */
[----:B------:R-:W-:Y:S02]  /*06e0*/  R2UR UR6, R70 ;  /* 0x00000000460672ca */ /* 0x000fe400000e0000 */
[----:B------:R-:W-:-:S13]  /*06f0*/  R2UR UR7, R71 ;  /* 0x00000000470772ca */ /* 0x000fda00000e0000 */
[----:B----4-:R2:W5:Y:S04]  /*0700*/  LD.E.U8 R25, desc[UR6][R76.64+0xc] ;  /* 0x00000c064c197980 */ /* 0x010568000c101100 */
[----:B---3--:R2:W-:Y:S04]  /*0710*/  ST.E.U16 desc[UR8][R52.64+0x8], R5 ;  /* 0x0000080534007985 */ /* 0x0085e8000c101508 */
[----:B------:R-:W3:Y:S01]  /*0720*/  LD.E.U8 R7, desc[UR10][R62.64+0x18] ;  /* 0x0000180a3e077980 */ /* 0x000ee2000c101100 */
[----:B------:R-:W4:Y:S03]  /*0730*/  LDCU UR4, c[0x0][0x2f8] ;  /* 0x00005f00ff0477ac */ /* 0x000f260008000800 */
[----:B---3--:R2:W-:Y:S04]  /*0740*/  ST.E.U8 desc[UR6][R52.64+0x18], R7 ;  /* 0x0000180734007985 */ /* 0x0085e8000c101106 */
[----:B-1----:R-:W3:Y:S01]  /*0750*/  LD.E.U16 R0, desc[UR8][R62.64+0x8] ;  /* 0x000008083e007980 */ /* 0x002ee2000c101500 */
[----:B----4-:R-:W-:-:S02]  /*0760*/  IADD3 R22, P2, PT, R1, UR4, RZ ;  /* 0x0000000401167c10 */ /* 0x010fc4000ff5e0ff */
[----:B------:R-:W-:Y:S01]  /*0770*/  @!P0 IADD3 R24, P3, PT, R24, 0x8, RZ ;  /* 0x0000000818188810 */ /* 0x000fe20007f7e0ff */
[----:B------:R-:W-:Y:S02]  /*0780*/  BSSY.RECONVERGENT B0, `(.L_x_1) ;  /* 0x0000031000007945 */ /* 0x000fe40003800200 */
[----:B------:R-:W-:Y:S02]  /*0790*/  IMAD.X R19, RZ, RZ, UR5, P2 ;  /* 0x00000005ff137e24 */ /* 0x000fe400090e06ff */
[----:B------:R-:W-:Y:S01]  /*07a0*/  @!P0 IMAD.X R23, RZ, RZ, R23, P3 ;  /* 0x000000ffff178224 */ /* 0x000fe200018e0617 */
[----:B---3--:R-:W-:-:S04]  /*07b0*/  PRMT R2, R0, 0x9910, RZ ;  /* 0x0000991000027816 */ /* 0x008fc800000000ff */
[----:B------:R-:W-:Y:S01]  /*07c0*/  ISETP.GE.AND P1, PT, R2, 0x1, PT ;  /* 0x000000010200780c */ /* 0x000fe20003f26270 */
[----:B------:R-:W-:-:S12]  /*07d0*/  VIADD R2, R16, 0x3 ;  /* 0x0000000310027836 */ /* 0x000fd80000000000 */
[----:B0-2---:R-:W-:Y:S05]  /*07e0*/  @!P1 BRA `(.L_x_2) ;  /* 0x0000000000a89947 */ /* 0x005fea0003800000 */
[----:B------:R-:W-:-:S07]  /*07f0*/  IMAD.MOV.U32 R3, RZ, RZ, RZ ;  /* 0x000000ffff037224 */ /* 0x000fce00078e00ff */
.L_x_6:
[----:B------:R-:W-:Y:S01]  /*0800*/  PRMT R4, R0, 0x9910, RZ ;  /* 0x0000991000047816 */ /* 0x000fe200000000ff */
[----:B------:R-:W-:Y:S03]  /*0810*/  BSSY.RECONVERGENT B1, `(.L_x_3) ;  /* 0x0000023000017945 */ /* 0x000fe60003800200 */
[----:B------:R-:W-:-:S13]  /*0820*/  ISETP.GE.AND P0, PT, R4, 0x1, PT ;  /* 0x000000010400780c */ /* 0x000fda0003f06270 */
[----:B------:R-:W-:Y:S05]  /*0830*/  @!P0 BRA `(.L_x_4) ;  /* 0x0000000000808947 */ /* 0x000fea0003800000 */
[----:B------:R-:W-:Y:S01]  /*0840*/  BSSY.RECONVERGENT B2, `(.L_x_4) ;  /* 0x000001f000027945 */ /* 0x000fe20003800200 */
[----:B------:R-:W-:-:S07]  /*0850*/  IMAD.MOV.U32 R15, RZ, RZ, RZ ;  /* 0x000000ffff0f7224 */ /* 0x000fce00078e00ff */
.L_x_5:
[----:B------:R-:W-:Y:S02]  /*0860*/  R2UR UR4, R70 ;  /* 0x00000000460472ca */ /* 0x000fe400000e0000 */
[----:B------:R-:W-:-:S13]  /*0870*/  R2UR UR5, R71 ;  /* 0x00000000470572ca */ /* 0x000fda00000e0000 */
[----:B------:R-:W2:Y:S01]  /*0880*/  LD.E.64 R4, desc[UR4][R62.64] ;  /* 0x000000043e047980 */ /* 0x000ea2000c101b00 */
[----:B------:R-:W-:Y:S02]  /*0890*/  R2UR UR6, R70 ;  /* 0x00000000460672ca */ /* 0x000fe400000e0000 */
[----:B------:R-:W-:-:S13]  /*08a0*/  R2UR UR7, R71 ;  /* 0x00000000470772ca */ /* 0x000fda00000e0000 */
[----:B------:R-:W3:Y:S01]  /*08b0*/  LD.E.64 R6, desc[UR6][R52.64] ;  /* 0x0000000634067980 */ /* 0x000ee2000c101b00 */
[----:B--2---:R-:W-:-:S06]  /*08c0*/  IMAD.WIDE.U32 R4, R3, 0x8, R4 ;  /* 0x0000000803047825 */ /* 0x004fcc00078e0004 */
[----:B------:R-:W2:Y:S01]  /*08d0*/  LD.E.64 R4, desc[UR4][R4.64] ;  /* 0x0000000404047980 */ /* 0x000ea2000c101b00 */
[----:B---3--:R-:W-:-:S06]  /*08e0*/  IMAD.WIDE.U32 R8, R3, 0x8, R6 ;  /* 0x0000000803087825 */ /* 0x008fcc00078e0006 */
[----:B------:R-:W3:Y:S01]  /*08f0*/  LD.E.64 R8, desc[UR6][R8.64] ;  /* 0x0000000608087980 */ /* 0x000ee2000c101b00 */
[----:B--2---:R-:W-:-:S06]  /*0900*/  IMAD.WIDE.U32 R6, R15, 0x8, R4 ;  /* 0x000000080f067825 */ /* 0x004fcc00078e0004 */
[----:B------:R-:W2:Y:S01]  /*0910*/  LD.E R7, desc[UR4][R6.64+0x4] ;  /* 0x0000040406077980 */ /* 0x000ea2000c101900 */
[----:B---3--:R-:W-:-:S05]  /*0920*/  IMAD.WIDE.U32 R10, R15, 0x8, R8 ;  /* 0x000000080f0a7825 */ /* 0x008fca00078e0008 */
[----:B--2---:R0:W-:Y:S04]  /*0930*/  ST.E desc[UR4][R10.64+0x4], R7 ;  /* 0x000004070a007985 */ /* 0x0041e8000c101904 */
[----:B------:R-:W2:Y:S04]  /*0940*/  LD.E.64 R4, desc[UR6][R62.64] ;  /* 0x000000063e047980 */ /* 0x000ea8000c101b00 */
[----:B------:R-:W3:Y:S01]  /*0950*/  LD.E.64 R12, desc[UR6][R52.64] ;  /* 0x00000006340c7980 */ /* 0x000ee2000c101b00 */
[----:B--2---:R-:W-:-:S06]  /*0960*/  IMAD.WIDE.U32 R4, R3, 0x8, R4 ;  /* 0x0000000803047825 */ /* 0x004fcc00078e0004 */
[----:B------:R-:W0:Y:S01]  /*0970*/  LD.E.64 R4, desc[UR4][R4.64] ;  /* 0x0000000404047980 */ /* 0x000e22000c101b00 */
[----:B---3--:R-:W-:-:S06]  /*0980*/  IMAD.WIDE.U32 R12, R3, 0x8, R12 ;  /* 0x00000008030c7825 */ /* 0x008fcc00078e000c */
[----:B------:R-:W2:Y:S01]  /*0990*/  LD.E.64 R12, desc[UR6][R12.64] ;  /* 0x000000060c0c7980 */ /* 0x000ea2000c101b00 */
[----:B0-----:R-:W-:-:S06]  /*09a0*/  IMAD.WIDE.U32 R6, R15, 0x8, R4 ;  /* 0x000000080f067825 */ /* 0x001fcc00078e0004 */
[----:B------:R-:W3:Y:S01]  /*09b0*/  LD.E R7, desc[UR4][R6.64] ;  /* 0x0000000406077980 */ /* 0x000ee2000c101900 */
[----:B--2---:R-:W-:-:S05]  /*09c0*/  IMAD.WIDE.U32 R8, R15, 0x8, R12 ;  /* 0x000000080f087825 */ /* 0x004fca00078e000c */
[----:B---3--:R0:W-:Y:S04]  /*09d0*/  ST.E desc[UR4][R8.64], R7 ;  /* 0x0000000708007985 */ /* 0x0081e8000c101904 */
[----:B------:R-:W2:Y:S01]  /*09e0*/  LD.E.U16 R0, desc[UR6][R62.64+0x8] ;  /* 0x000008063e007980 */ /* 0x000ea2000c101500 */
[----:B------:R-:W-:Y:S01]  /*09f0*/  VIADD R15, R15, 0x1 ;  /* 0x000000010f0f7836 */ /* 0x000fe20000000000 */
[----:B--2---:R-:W-:-:S04]  /*0a00*/  PRMT R4, R0, 0x9910, RZ ;  /* 0x0000991000047816 */ /* 0x004fc800000000ff */
[----:B------:R-:W-:-:S13]  /*0a10*/  ISETP.GE.AND P0, PT, R15, R4, PT ;  /* 0x000000040f00720c */ /* 0x000fda0003f06270 */
[----:B0-----:R-:W-:Y:S05]  /*0a20*/  @!P0 BRA `(.L_x_5) ;  /* 0xfffffffc008c8947 */ /* 0x001fea000383ffff */
[----:B------:R-:W-:Y:S05]  /*0a30*/  BSYNC.RECONVERGENT B2 ;  /* 0x0000000000027941 */ /* 0x000fea0003800200 */
.L_x_4:
[----:B------:R-:W-:Y:S05]  /*0a40*/  BSYNC.RECONVERGENT B1 ;  /* 0x0000000000017941 */ /* 0x000fea0003800200 */
.L_x_3:
[----:B------:R-:W-:Y:S01]  /*0a50*/  VIADD R3, R3, 0x1 ;  /* 0x0000000103037836 */ /* 0x000fe20000000000 */
[----:B------:R-:W-:-:S04]  /*0a60*/  PRMT R4, R0, 0x9910, RZ ;  /* 0x0000991000047816 */ /* 0x000fc800000000ff */
[----:B------:R-:W-:-:S13]  /*0a70*/  ISETP.GE.AND P0, PT, R3, R4, PT ;  /* 0x000000040300720c */ /* 0x000fda0003f06270 */
[----:B------:R-:W-:Y:S05]  /*0a80*/  @!P0 BRA `(.L_x_6) ;  /* 0xfffffffc005c8947 */ /* 0x000fea000383ffff */
.L_x_2:
[----:B------:R-:W-:Y:S05]  /*0a90*/  BSYNC.RECONVERGENT B0 ;  /* 0x0000000000007941 */ /* 0x000fea0003800200 */
.L_x_1:
[----:B------:R-:W-:-:S04]  /*0aa0*/  ISETP.NE.U32.AND P0, PT, R52, RZ, PT ;  /* 0x000000ff3400720c */ /* 0x000fc80003f05070 */
[----:B------:R-:W-:-:S13]  /*0ab0*/  ISETP.NE.AND.EX P0, PT, R53, RZ, PT, P0 ;  /* 0x000000ff3500720c */ /* 0x000fda0003f05300 */
[----:B------:R-:W-:Y:S05]  /*0ac0*/  @!P0 BRA `(.L_x_7) ;  /* 0x0000006400ac8947 */ /* 0x000fea0003800000 */
[----:B------:R-:W-:Y:S02]  /*0ad0*/  R2UR UR4, R70 ;  /* 0x00000000460472ca */ /* 0x000fe400000e0000 */
[----:B------:R-:W-:-:S13]  /*0ae0*/  R2UR UR5, R71 ;  /* 0x00000000470572ca */ /* 0x000fda00000e0000 */
[----:B------:R-:W2:Y:S04]  /*0af0*/  LD.E.64 R4, desc[UR4][R52.64] ;  /* 0x0000000434047980 */ /* 0x000ea8000c101b00 */
[----:B------:R0:W5:Y:S01]  /*0b00*/  LDG.E.64 R46, desc[UR4][R54.64+0x10] ;  /* 0x00001004362e7981 */ /* 0x000162000c1e1b00 */
[----:B--2---:R-:W-:-:S06]  /*0b10*/  IMAD.WIDE R4, R18, 0x8, R4 ;  /* 0x0000000812047825 */ /* 0x004fcc00078e0204 */
[----:B------:R-:W2:Y:S02]  /*0b20*/  LD.E.64 R4, desc[UR4][R4.64] ;  /* 0x0000000404047980 */ /* 0x000ea4000c101b00 */
[----:B--2---:R-:W-:-:S05]  /*0b30*/  IMAD.WIDE R6, R17, 0x8, R4 ;  /* 0x0000000811067825 */ /* 0x004fca00078e0204 */
[----:B------:R-:W2:Y:S02]  /*0b40*/  LD.E R0, desc[UR4][R6.64] ;  /* 0x0000000406007980 */ /* 0x000ea4000c101900 */
[C---:B--2--5:R-:W-:Y:S02]  /*0b50*/  ISETP.NE.AND P0, PT, R0.reuse, R25, PT ;  /* 0x000000190000720c */ /* 0x064fe40003f05270 */
[----:B------:R-:W-:-:S13]  /*0b60*/  ISETP.GT.AND P1, PT, R0, -0x1, PT ;  /* 0xffffffff0000780c */ /* 0x000fda0003f24270 */
[----:B0-----:R-:W-:Y:S05]  /*0b70*/  @P0 BRA P1, `(.L_x_8) ;  /* 0x0000006400a00947 */ /* 0x001fea0000800000 */
[----:B------:R-:W-:Y:S01]  /*0b80*/  ISETP.NE.AND P0, PT, R25, RZ, PT ;  /* 0x000000ff1900720c */ /* 0x000fe20003f05270 */
[----:B------:R-:W-:Y:S01]  /*0b90*/  BSSY.RECONVERGENT B0, `(.L_x_9) ;  /* 0x000002c000007945 */ /* 0x000fe20003800200 */
[----:B------:R-:W-:-:S11]  /*0ba0*/  IMAD.MOV.U32 R0, RZ, RZ, 0x1 ;  /* 0x00000001ff007424 */ /* 0x000fd600078e00ff */
[----:B------:R-:W-:Y:S05]  /*0bb0*/  @!P0 BRA `(.L_x_10) ;  /* 0x0000000000a48947 */ /* 0x000fea0003800000 */
[C---:B------:R-:W-:Y:S01]  /*0bc0*/  ISETP.GE.U32.AND P0, PT, R25.reuse, 0x4, PT ;  /* 0x000000041900780c */ /* 0x040fe20003f06070 */
[----:B------:R-:W-:Y:S01]  /*0bd0*/  BSSY.RECONVERGENT B1, `(.L_x_11) ;  /* 0x0000020000017945 */ /* 0x000fe20003800200 */
[----:B------:R-:W-:Y:S01]  /*0be0*/  LOP3.LUT R4, R25, 0x3, RZ, 0xc0, !PT ;  /* 0x0000000319047812 */ /* 0x000fe200078ec0ff */
[----:B------:R-:W-:-:S10]  /*0bf0*/  IMAD.MOV.U32 R0, RZ, RZ, 0x1 ;  /* 0x00000001ff007424 */ /* 0x000fd400078e00ff */
[----:B------:R-:W-:Y:S05]  /*0c00*/  @!P0 BRA `(.L_x_12) ;  /* 0x0000000000708947 */ /* 0x000fea0003800000 */
[----:B------:R-:W-:Y:S01]  /*0c10*/  LOP3.LUT R8, R25, 0xfc, RZ, 0xc0, !PT ;  /* 0x000000fc19087812 */ /* 0x000fe200078ec0ff */
[----:B------:R-:W-:Y:S02]  /*0c20*/  IMAD.MOV.U32 R3, RZ, RZ, RZ ;  /* 0x000000ffff037224 */ /* 0x000fe400078e00ff */
[----:B------:R-:W-:Y:S01]  /*0c30*/  IMAD.MOV.U32 R0, RZ, RZ, 0x1 ;  /* 0x00000001ff007424 */ /* 0x000fe200078e00ff */
[----:B------:R-:W-:-:S13]  /*0c40*/  ISETP.GT.AND P0, PT, R8, RZ, PT ;  /* 0x000000ff0800720c */ /* 0x000fda0003f04270 */
[----:B------:R-:W-:Y:S05]  /*0c50*/  @!P0 BRA `(.L_x_13) ;  /* 0x00000000004c8947 */ /* 0x000fea0003800000 */
[----:B------:R-:W-:Y:S01]  /*0c60*/  IMAD.IADD R5, R8, 0x1, -R3 ;  /* 0x0000000108057824 */ /* 0x000fe200078e0a03 */
[----:B------:R-:W-:Y:S01]  /*0c70*/  BSSY.RECONVERGENT B2, `(.L_x_14) ;  /* 0x000000a000027945 */ /* 0x000fe20003800200 */
[----:B------:R-:W-:-:S03]  /*0c80*/  PLOP3.LUT P0, PT, PT, PT, PT, 0x80, 0x8 ;  /* 0x000000000008781c */ /* 0x000fc60003f0f070 */
[----:B------:R-:W-:-:S13]  /*0c90*/  ISETP.GT.AND P1, PT, R5, 0xc, PT ;  /* 0x0000000c0500780c */ /* 0x000fda0003f24270 */
[----:B------:R-:W-:Y:S05]  /*0ca0*/  @!P1 BRA `(.L_x_15) ;  /* 0x0000000000189947 */ /* 0x000fea0003800000 */
[----:B------:R-:W-:Y:S01]  /*0cb0*/  PLOP3.LUT P0, PT, PT, PT, PT, 0x8, 0x80 ;  /* 0x000000000080781c */ /* 0x000fe20003f0e170 */
[----:B------:R-:W-:-:S12]  /*0cc0*/  VIADD R10, R8, 0xfffffff4 ;  /* 0xfffffff4080a7836 */ /* 0x000fd80000000000 */
.L_x_16:
[----:B------:R-:W-:Y:S02]  /*0cd0*/  VIADD R3, R3, 0x10 ;  /* 0x0000001003037836 */ /* 0x000fe40000000000 */
[----:B------:R-:W-:-:S03]  /*0ce0*/  IMAD.U32 R0, R0, 0x10000, RZ ;  /* 0x0001000000007824 */ /* 0x000fc600078e00ff */
[----:B------:R-:W-:-:S13]  /*0cf0*/  ISETP.GE.AND P1, PT, R3, R10, PT ;  /* 0x0000000a0300720c */ /* 0x000fda0003f26270 */
[----:B------:R-:W-:Y:S05]  /*0d00*/  @!P1 BRA `(.L_x_16) ;  /* 0xfffffffc00f09947 */ /* 0x000fea000383ffff */
.L_x_15:
[----:B------:R-:W-:Y:S05]  /*0d10*/  BSYNC.RECONVERGENT B2 ;  /* 0x0000000000027941 */ /* 0x000fea0003800200 */
.L_x_14:
[----:B------:R-:W-:-:S05]  /*0d20*/  IMAD.IADD R5, R8, 0x1, -R3 ;  /* 0x0000000108057824 */ /* 0x000fca00078e0a03 */
[----:B------:R-:W-:-:S13]  /*0d30*/  ISETP.GT.AND P1, PT, R5, 0x4, PT ;  /* 0x000000040500780c */ /* 0x000fda0003f24270 */
[----:B------:R-:W-:Y:S01]  /*0d40*/  @P1 VIADD R3, R3, 0x8 ;  /* 0x0000000803031836 */ /* 0x000fe20000000000 */
[----:B------:R-:W-:Y:S01]  /*0d50*/  @P1 PLOP3.LUT P0, PT, PT, PT, PT, 0x8, 0x80 ;  /* 0x000000000080181c */ /* 0x000fe20003f0e170 */
[----:B------:R-:W-:-:S03]  /*0d60*/  @P1 IMAD.SHL.U32 R0, R0, 0x100, RZ ;  /* 0x0000010000001824 */ /* 0x000fc600078e00ff */
[----:B------:R-:W-:-:S13]  /*0d70*/  ISETP.NE.OR P0, PT, R3, R8, P0 ;  /* 0x000000080300720c */ /* 0x000fda0000705670 */
[----:B------:R-:W-:Y:S05]  /*0d80*/  @!P0 BRA `(.L_x_12) ;  /* 0x0000000000108947 */ /* 0x000fea0003800000 */
.L_x_13:
[----:B------:R-:W-:Y:S02]  /*0d90*/  VIADD R3, R3, 0x4 ;  /* 0x0000000403037836 */ /* 0x000fe40000000000 */
[----:B------:R-:W-:-:S03]  /*0da0*/  IMAD.SHL.U32 R0, R0, 0x10, RZ ;  /* 0x0000001000007824 */ /* 0x000fc600078e00ff */
[----:B------:R-:W-:-:S13]  /*0db0*/  ISETP.NE.AND P0, PT, R3, R8, PT ;  /* 0x000000080300720c */ /* 0x000fda0003f05270 */
[----:B------:R-:W-:Y:S05]  /*0dc0*/  @P0 BRA `(.L_x_13) ;  /* 0xfffffffc00f00947 */ /* 0x000fea000383ffff */
.L_x_12:
[----:B------:R-:W-:Y:S05]  /*0dd0*/  BSYNC.RECONVERGENT B1 ;  /* 0x0000000000017941 */ /* 0x000fea0003800200 */
.L_x_11:
[----:B------:R-:W-:-:S13]  /*0de0*/  ISETP.NE.AND P0, PT, R4, RZ, PT ;  /* 0x000000ff0400720c */ /* 0x000fda0003f05270 */
[----:B------:R-:W-:Y:S05]  /*0df0*/  @!P0 BRA `(.L_x_10) ;  /* 0x0000000000148947 */ /* 0x000fea0003800000 */
[----:B------:R-:W-:-:S07]  /*0e00*/  IMAD.MOV.U32 R3, RZ, RZ, RZ ;  /* 0x000000ffff037224 */ /* 0x000fce00078e00ff */
.L_x_17:
[----:B------:R-:W-:Y:S02]  /*0e10*/  VIADD R3, R3, 0x1 ;  /* 0x0000000103037836 */ /* 0x000fe40000000000 */
[----:B------:R-:W-:-:S03]  /*0e20*/  IMAD.SHL.U32 R0, R0, 0x2, RZ ;  /* 0x0000000200007824 */ /* 0x000fc600078e00ff */
[----:B------:R-:W-:-:S13]  /*0e30*/  ISETP.NE.AND P0, PT, R3, R4, PT ;  /* 0x000000040300720c */ /* 0x000fda0003f05270 */
[----:B------:R-:W-:Y:S05]  /*0e40*/  @P0 BRA `(.L_x_17) ;  /* 0xfffffffc00f00947 */ /* 0x000fea000383ffff */
.L_x_10:
[----:B------:R-:W-:Y:S05]  /*0e50*/  BSYNC.RECONVERGENT B0 ;  /* 0x0000000000007941 */ /* 0x000fea0003800200 */
.L_x_9:
[----:B------:R-:W-:Y:S02]  /*0e60*/  R2UR UR4, R70 ;  /* 0x00000000460472ca */ /* 0x000fe400000e0000 */
[----:B------:R-:W-:-:S13]  /*0e70*/  R2UR UR5, R71 ;  /* 0x00000000470572ca */ /* 0x000fda00000e0000 */
[----:B------:R-:W2:Y:S02]  /*0e80*/  LD.E R3, desc[UR4][R6.64+0x4] ;  /* 0x0000040406037980 */ /* 0x000ea4000c101900 */
[----:B--2---:R-:W-:-:S13]  /*0e90*/  LOP3.LUT P0, RZ, R3, R0, RZ, 0xc0, !PT ;  /* 0x0000000003ff7212 */ /* 0x004fda000780c0ff */
[----:B------:R-:W-:Y:S05]  /*0ea0*/  @P0 BRA `(.L_x_8) ;  /* 0x0000006000d40947 */ /* 0x000fea0003800000 */
[C---:B------:R-:W-:Y:S02]  /*0eb0*/  R2UR UR4, R70.reuse ;  /* 0x00000000460472ca */ /* 0x040fe400000e0000 */
[C---:B------:R-:W-:Y:S02]  /*0ec0*/  R2UR UR5, R71.reuse ;  /* 0x00000000470572ca */ /* 0x040fe400000e0000 */
[----:B------:R-:W-:Y:S02]  /*0ed0*/  R2UR UR6, R70 ;  /* 0x00000000460672ca */ /* 0x000fe400000e0000 */
[----:B------:R-:W-:-:S09]  /*0ee0*/  R2UR UR7, R71 ;  /* 0x00000000470772ca */ /* 0x000fd200000e0000 */
[----:B------:R0:W-:Y:S04]  /*0ef0*/  ST.E desc[UR4][R6.64], R25 ;  /* 0x0000001906007985 */ /* 0x0001e8000c101904 */
[----:B------:R-:W2:Y:S01]  /*0f00*/  LD.E.U16 R10, desc[UR6][R52.64+0x8] ;  /* 0x00000806340a7980 */ /* 0x000ea2000c101500 */
[----:B------:R-:W-:Y:S01]  /*0f10*/  BSSY.RECONVERGENT B0, `(.L_x_18) ;  /* 0x00000cd000007945 */ /* 0x000fe20003800200 */
[----:B--2---:R-:W-:-:S04]  /*0f20*/  PRMT R12, R10, 0x9910, RZ ;  /* 0x000099100a0c7816 */ /* 0x004fc800000000ff */
[----:B------:R-:W-:-:S13]  /*0f30*/  ISETP.GE.AND P0, PT, R12, 0x1, PT ;  /* 0x000000010c00780c */ /* 0x000fda0003f06270 */
[----:B0-----:R-:W-:Y:S05]  /*0f40*/  @!P0 BRA `(.L_x_19) ;  /* 0x0000000c00248947 */ /* 0x001fea0003800000 */
[----:B------:R-:W-:Y:S02]  /*0f50*/  R2UR UR4, R70 ;  /* 0x00000000460472ca */ /* 0x000fe400000e0000 */
[----:B------:R-:W-:Y:S02]  /*0f60*/  R2UR UR5, R71 ;  /* 0x00000000470572ca */ /* 0x000fe400000e0000 */
[----:B------:R-:W-:Y:S01]  /*0f70*/  ISETP.GE.U32.AND P0, PT, R10, 0x4, PT ;  /* 0x000000040a00780c */ /* 0x000fe20003f06070 */
[----:B------:R-:W-:Y:S01]  /*0f80*/  BSSY.RECONVERGENT B1, `(.L_x_20) ;  /* 0x000006a000017945 */ /* 0x000fe20003800200 */
[----:B------:R-:W-:-:S09]  /*0f90*/  IMAD.MOV.U32 R3, RZ, RZ, RZ ;  /* 0x000000ffff037224 */ /* 0x000fd200078e00ff */
[----:B------:R0:W5:Y:S02]  /*0fa0*/  LD.E.64 R4, desc[UR4][R52.64] ;  /* 0x0000000434047980 */ /* 0x000164000c101b00 */
[----:B------:R-:W-:Y:S05]  /*0fb0*/  @!P0 BRA `(.L_x_21) ;  /* 0x0000000400988947 */ /* 0x000fea0003800000 */
[----:B------:R-:W-:Y:S01]  /*0fc0*/  ISETP.NE.AND P1, PT, R18, RZ, PT ;  /* 0x000000ff1200720c */ /* 0x000fe20003f25270 */
[----:B------:R-:W-:Y:S01]  /*0fd0*/  BSSY.RECONVERGENT B2, `(.L_x_22) ;  /* 0x000000e000027945 */ /* 0x000fe20003800200 */
[----:B------:R-:W-:Y:S02]  /*0fe0*/  LOP3.LUT R3, R12, 0x7ffc, RZ, 0xc0, !PT ;  /* 0x00007ffc0c037812 */ /* 0x000fe400078ec0ff */
[C---:B------:R-:W-:Y:S02]  /*0ff0*/  ISETP.NE.AND P2, PT, R18.reuse, 0x1, PT ;  /* 0x000000011200780c */ /* 0x040fe40003f45270 */
[C---:B------:R-:W-:Y:S02]  /*1000*/  ISETP.NE.AND P3, PT, R18.reuse, 0x2, PT ;  /* 0x000000021200780c */ /* 0x040fe40003f65270 */
[----:B------:R-:W-:Y:S02]  /*1010*/  ISETP.NE.AND P4, PT, R18, 0x3, PT ;  /* 0x000000031200780c */ /* 0x000fe40003f85270 */
[----:B------:R-:W-:-:S03]  /*1020*/  ISETP.NE.AND P5, PT, R3, 0x4, PT ;  /* 0x000000040300780c */ /* 0x000fc60003fa5270 */
[----:B------:R-:W-:Y:S10]  /*1030*/  @!P1 BRA `(.L_x_23) ;  /* 0x00000000001c9947 */ /* 0x000ff40003800000 */
[----:B------:R-:W-:Y:S02]  /*1040*/  R2UR UR4, R70 ;  /* 0x00000000460472ca */ /* 0x000fe400000e0000 */
[----:B------:R-:W-:-:S13]  /*1050*/  R2UR UR5, R71 ;  /* 0x00000000470572ca */ /* 0x000fda00000e0000 */
[----:B-----5:R-:W2:Y:S02]  /*1060*/  LD.E.64 R6, desc[UR4][R4.64] ;  /* 0x0000000404067980 */ /* 0x020ea4000c101b00 */
[----:B--2---:R-:W-:-:S05]  /*1070*/  IMAD.WIDE R6, R17, 0x8, R6 ;  /* 0x0000000811067825 */ /* 0x004fca00078e0206 */
[----:B------:R-:W2:Y:S02]  /*1080*/  LD.E R9, desc[UR4][R6.64+0x4] ;  /* 0x0000040406097980 */ /* 0x000ea4000c101900 */
[----:B--2---:R-:W-:-:S05]  /*1090*/  LOP3.LUT R9, R9, R0, RZ, 0xfc, !PT ;  /* 0x0000000009097212 */ /* 0x004fca00078efcff */
[----:B------:R1:W-:Y:S02]  /*10a0*/  ST.E desc[UR4][R6.64+0x4], R9 ;  /* 0x0000040906007985 */ /* 0x0003e4000c101904 */
.L_x_23:
[----:B------:R-:W-:Y:S05]  /*10b0*/  BSYNC.RECONVERGENT B2 ;  /* 0x0000000000027941 */ /* 0x000fea0003800200 */
.L_x_22:
[----:B------:R-:W-:Y:S04]  /*10c0*/  BSSY.RECONVERGENT B2, `(.L_x_24) ;  /* 0x0000009000027945 */ /* 0x000fe80003800200 */
[----:B------:R-:W-:Y:S05]  /*10d0*/  @!P2 BRA `(.L_x_25) ;  /* 0x00000000001ca947 */ /* 0x000fea0003800000 */
[----:B------:R-:W-:Y:S02]  /*10e0*/  R2UR UR4, R70 ;  /* 0x00000000460472ca */ /* 0x000fe400000e0000 */
[----:B------:R-:W-:-:S13]  /*10f0*/  R2UR UR5, R71 ;  /* 0x00000000470572ca */ /* 0x000fda00000e0000 */
[----:B-1---5:R-:W2:Y:S02]  /*1100*/  LD.E.64 R6, desc[UR4][R4.64+0x8] ;  /* 0x0000080404067980 */ /* 0x022ea4000c101b00 */
[----:B--2---:R-:W-:-:S05]  /*1110*/  IMAD.WIDE R6, R17, 0x8, R6 ;  /* 0x0000000811067825 */ /* 0x004fca00078e0206 */
[----:B------:R-:W2:Y:S02]  /*1120*/  LD.E R9, desc[UR4][R6.64+0x4] ;  /* 0x0000040406097980 */ /* 0x000ea4000c101900 */
[----:B--2---:R-:W-:-:S05]  /*1130*/  LOP3.LUT R9, R9, R0, RZ, 0xfc, !PT ;  /* 0x0000000009097212 */ /* 0x004fca00078efcff */
[----:B------:R2:W-:Y:S02]  /*1140*/  ST.E desc[UR4][R6.64+0x4], R9 ;  /* 0x0000040906007985 */ /* 0x0005e4000c101904 */
.L_x_25:
[----:B------:R-:W-:Y:S05]  /*1150*/  BSYNC.RECONVERGENT B2 ;  /* 0x0000000000027941 */ /* 0x000fea0003800200 */
.L_x_24:
[----:B------:R-:W-:Y:S04]  /*1160*/  BSSY.RECONVERGENT B2, `(.L_x_26) ;  /* 0x0000009000027945 */ /* 0x000fe80003800200 */
[----:B------:R-:W-:Y:S05]  /*1170*/  @!P3 BRA `(.L_x_27) ;  /* 0x00000000001cb947 */ /* 0x000fea0003800000 */
[----:B------:R-:W-:Y:S02]  /*1180*/  R2UR UR4, R70 ;  /* 0x00000000460472ca */ /* 0x000fe400000e0000 */
[----:B------:R-:W-:-:S13]  /*1190*/  R2UR UR5, R71 ;  /* 0x00000000470572ca */ /* 0x000fda00000e0000 */
[----:B-12--5:R-:W2:Y:S02]  /*11a0*/  LD.E.64 R6, desc[UR4][R4.64+0x10] ;  /* 0x0000100404067980 */ /* 0x026ea4000c101b00 */
[----:B--2---:R-:W-:-:S05]  /*11b0*/  IMAD.WIDE R6, R17, 0x8, R6 ;  /* 0x0000000811067825 */ /* 0x004fca00078e0206 */
[----:B------:R-:W2:Y:S02]  /*11c0*/  LD.E R9, desc[UR4][R6.64+0x4] ;  /* 0x0000040406097980 */ /* 0x000ea4000c101900 */
[----:B--2---:R-:W-:-:S05]  /*11d0*/  LOP3.LUT R9, R9, R0, RZ, 0xfc, !PT ;  /* 0x0000000009097212 */ /* 0x004fca00078efcff */
[----:B------:R3:W-:Y:S02]  /*11e0*/  ST.E desc[UR4][R6.64+0x4], R9 ;  /* 0x0000040906007985 */ /* 0x0007e4000c101904 */
.L_x_27:
[----:B------:R-:W-:Y:S05]  /*11f0*/  BSYNC.RECONVERGENT B2 ;  /* 0x0000000000027941 */ /* 0x000fea0003800200 */
.L_x_26:
[----:B------:R-:W-:Y:S04]  /*1200*/  BSSY.RECONVERGENT B2, `(.L_x_28) ;  /* 0x0000009000027945 */ /* 0x000fe80003800200 */
[----:B------:R-:W-:Y:S05]  /*1210*/  @!P4 BRA `(.L_x_29) ;  /* 0x00000000001cc947 */ /* 0x000fea0003800000 */
[----:B------:R-:W-:Y:S02]  /*1220*/  R2UR UR4, R70 ;  /* 0x00000000460472ca */ /* 0x000fe400000e0000 */
[----:B------:R-:W-:-:S13]  /*1230*/  R2UR UR5, R71 ;  /* 0x00000000470572ca */ /* 0x000fda00000e0000 */
[----:B-123-5:R-:W2:Y:S02]  /*1240*/  LD.E.64 R6, desc[UR4][R4.64+0x18] ;  /* 0x0000180404067980 */ /* 0x02eea4000c101b00 */
[----:B--2---:R-:W-:-:S05]  /*1250*/  IMAD.WIDE R6, R17, 0x8, R6 ;  /* 0x0000000811067825 */ /* 0x004fca00078e0206 */
[----:B------:R-:W2:Y:S02]  /*1260*/  LD.E R9, desc[UR4][R6.64+0x4] ;  /* 0x0000040406097980 */ /* 0x000ea4000c101900 */
[----:B--2---:R-:W-:-:S05]  /*1270*/  LOP3.LUT R9, R9, R0, RZ, 0xfc, !PT ;  /* 0x0000000009097212 */ /* 0x004fca00078efcff */
[----:B------:R4:W-:Y:S02]  /*1280*/  ST.E desc[UR4][R6.64+0x4], R9 ;  /* 0x0000040906007985 */ /* 0x0009e4000c101904 */
.L_x_29:
[----:B------:R-:W-:Y:S05]  /*1290*/  BSYNC.RECONVERGENT B2 ;  /* 0x0000000000027941 */ /* 0x000fea0003800200 */
.L_x_28:
[----:B------:R-:W-:Y:S05]  /*12a0*/  @!P5 BRA `(.L_x_21) ;  /* 0x0000000000dcd947 */ /* 0x000fea0003800000 */
[----:B------:R-:W-:-:S07]  /*12b0*/  IMAD.MOV.U32 R13, RZ, RZ, 0x4 ;  /* 0x00000004ff0d7424 */ /* 0x000fce00078e00ff */
.L_x_38:
[CC--:B------:R-:W-:Y:S01]  /*12c0*/  ISETP.NE.AND P1, PT, R13.reuse, R18.reuse, PT ;  /* 0x000000120d00720c */ /* 0x0c0fe20003f25270 */
[C---:B-1234-:R-:W-:Y:S01]  /*12d0*/  VIADD R11, R13.reuse, 0x1 ;  /* 0x000000010d0b7836 */ /* 0x05efe20000000000 */
[----:B------:R-:W-:Y:S01]  /*12e0*/  BSSY.RECONVERGENT B2, `(.L_x_30) ;  /* 0x000000f000027945 */ /* 0x000fe20003800200 */
[C---:B-1234-:R-:W-:Y:S02]  /*12f0*/  VIADD R9, R13.reuse, 0x2 ;  /* 0x000000020d097836 */ /* 0x05efe40000000000 */
[----:B------:R-:W-:Y:S01]  /*1300*/  VIADD R7, R13, 0x3 ;  /* 0x000000030d077836 */ /* 0x000fe20000000000 */
[-C--:B------:R-:W-:Y:S02]  /*1310*/  ISETP.NE.AND P2, PT, R11, R18.reuse, PT ;  /* 0x000000120b00720c */ /* 0x080fe40003f45270 */
[-C--:B------:R-:W-:Y:S02]  /*1320*/  ISETP.NE.AND P3, PT, R9, R18.reuse, PT ;  /* 0x000000120900720c */ /* 0x080fe40003f65270 */
[----:B------:R-:W-:-:S03]  /*1330*/  ISETP.NE.AND P4, PT, R7, R18, PT ;  /* 0x000000120700720c */ /* 0x000fc60003f85270 */
[----:B------:R-:W-:Y:S10]  /*1340*/  @!P1 BRA `(.L_x_31) ;  /* 0x0000000000209947 */ /* 0x000ff40003800000 */
[----:B------:R-:W-:Y:S01]  /*1350*/  R2UR UR4, R70 ;  /* 0x00000000460472ca */ /* 0x000fe200000e0000 */
[----:B-----5:R-:W-:Y:S01]  /*1360*/  IMAD.WIDE.U32 R6, R13, 0x8, R4 ;  /* 0x000000080d067825 */ /* 0x020fe200078e0004 */
[----:B------:R-:W-:-:S13]  /*1370*/  R2UR UR5, R71 ;  /* 0x00000000470572ca */ /* 0x000fda00000e0000 */
[----:B------:R-:W2:Y:S02]  /*1380*/  LD.E.64 R6, desc[UR4][R6.64] ;  /* 0x0000000406067980 */ /* 0x000ea4000c101b00 */
[----:B--2---:R-:W-:-:S05]  /*1390*/  IMAD.WIDE R8, R17, 0x8, R6 ;  /* 0x0000000811087825 */ /* 0x004fca00078e0206 */
[----:B------:R-:W2:Y:S02]  /*13a0*/  LD.E R11, desc[UR4][R8.64+0x4] ;  /* 0x00000404080b7980 */ /* 0x000ea4000c101900 */
[----:B--2---:R-:W-:-:S05]  /*13b0*/  LOP3.LUT R11, R11, R0, RZ, 0xfc, !PT ;  /* 0x000000000b0b7212 */ /* 0x004fca00078efcff */
[----:B------:R1:W-:Y:S02]  /*13c0*/  ST.E desc[UR4][R8.64+0x4], R11 ;  /* 0x0000040b08007985 */ /* 0x0003e4000c101904 */
.L_x_31:
[----:B------:R-:W-:Y:S05]  /*13d0*/  BSYNC.RECONVERGENT B2 ;  /* 0x0000000000027941 */ /* 0x000fea0003800200 */
.L_x_30:
[----:B------:R-:W-:Y:S04]  /*13e0*/  BSSY.RECONVERGENT B2, `(.L_x_32) ;  /* 0x000000a000027945 */ /* 0x000fe80003800200 */
[----:B------:R-:W-:Y:S05]  /*13f0*/  @!P2 BRA `(.L_x_33) ;  /* 0x000000000020a947 */ /* 0x000fea0003800000 */
[----:B------:R-:W-:Y:S01]  /*1400*/  R2UR UR4, R70 ;  /* 0x00000000460472ca */ /* 0x000fe200000e0000 */
[----:B-1---5:R-:W-:Y:S01]  /*1410*/  IMAD.WIDE.U32 R8, R13, 0x8, R4 ;  /* 0x000000080d087825 */ /* 0x022fe200078e0004 */
[----:B------:R-:W-:-:S13]  /*1420*/  R2UR UR5, R71 ;  /* 0x00000000470572ca */ /* 0x000fda00000e0000 */
[----:B------:R-:W2:Y:S02]  /*1430*/  LD.E.64 R6, desc[UR4][R8.64+0x8] ;  /* 0x0000080408067980 */ /* 0x000ea4000c101b00 */
[----:B--2---:R-:W-:-:S05]  /*1440*/  IMAD.WIDE R6, R17, 0x8, R6 ;  /* 0x0000000811067825 */ /* 0x004fca00078e0206 */
[----:B------:R-:W2:Y:S02]  /*1450*/  LD.E R11, desc[UR4][R6.64+0x4] ;  /* 0x00000404060b7980 */ /* 0x000ea4000c101900 */
[----:B--2---:R-:W-:-:S05]  /*1460*/  LOP3.LUT R11, R11, R0, RZ, 0xfc, !PT ;  /* 0x000000000b0b7212 */ /* 0x004fca00078efcff */
[----:B------:R2:W-:Y:S02]  /*1470*/  ST.E desc[UR4][R6.64+0x4], R11 ;  /* 0x0000040b06007985 */ /* 0x0005e4000c101904 */
.L_x_33:
[----:B------:R-:W-:Y:S05]  /*1480*/  BSYNC.RECONVERGENT B2 ;  /* 0x0000000000027941 */ /* 0x000fea0003800200 */
.L_x_32:
[----:B------:R-:W-:Y:S04]  /*1490*/  BSSY.RECONVERGENT B2, `(.L_x_34) ;  /* 0x000000a000027945 */ /* 0x000fe80003800200 */
[----:B------:R-:W-:Y:S05]  /*14a0*/  @!P3 BRA `(.L_x_35) ;  /* 0x000000000020b947 */ /* 0x000fea0003800000 */
[----:B------:R-:W-:Y:S01]  /*14b0*/  R2UR UR4, R70 ;  /* 0x00000000460472ca */ /* 0x000fe200000e0000 */
[----:B-1---5:R-:W-:Y:S01]  /*14c0*/  IMAD.WIDE.U32 R8, R13, 0x8, R4 ;  /* 0x000000080d087825 */ /* 0x022fe200078e0004 */
[----:B------:R-:W-:-:S13]  /*14d0*/  R2UR UR5, R71 ;  /* 0x00000000470572ca */ /* 0x000fda00000e0000 */
[----:B--2---:R-:W2:Y:S02]  /*14e0*/  LD.E.64 R6, desc[UR4][R8.64+0x10] ;  /* 0x0000100408067980 */ /* 0x004ea4000c101b00 */
[----:B--2---:R-:W-:-:S05]  /*14f0*/  IMAD.WIDE R6, R17, 0x8, R6 ;  /* 0x0000000811067825 */ /* 0x004fca00078e0206 */
[----:B------:R-:W2:Y:S02]  /*1500*/  LD.E R11, desc[UR4][R6.64+0x4] ;  /* 0x00000404060b7980 */ /* 0x000ea4000c101900 */
[----:B--2---:R-:W-:-:S05]  /*1510*/  LOP3.LUT R11, R11, R0, RZ, 0xfc, !PT ;  /* 0x000000000b0b7212 */ /* 0x004fca00078efcff */
[----:B------:R3:W-:Y:S02]  /*1520*/  ST.E desc[UR4][R6.64+0x4], R11 ;  /* 0x0000040b06007985 */ /* 0x0007e4000c101904 */
.L_x_35:
[----:B------:R-:W-:Y:S05]  /*1530*/  BSYNC.RECONVERGENT B2 ;  /* 0x0000000000027941 */ /* 0x000fea0003800200 */
.L_x_34:
[----:B------:R-:W-:Y:S04]  /*1540*/  BSSY.RECONVERGENT B2, `(.L_x_36) ;  /* 0x000000a000027945 */ /* 0x000fe80003800200 */
[----:B------:R-:W-:Y:S05]  /*1550*/  @!P4 BRA `(.L_x_37) ;  /* 0x000000000020c947 */ /* 0x000fea0003800000 */
[----:B------:R-:W-:Y:S01]  /*1560*/  R2UR UR4, R70 ;  /* 0x00000000460472ca */ /* 0x000fe200000e0000 */
[----:B-1---5:R-:W-:Y:S01]  /*1570*/  IMAD.WIDE.U32 R8, R13, 0x8, R4 ;  /* 0x000000080d087825 */ /* 0x022fe200078e0004 */
[----:B------:R-:W-:-:S13]  /*1580*/  R2UR UR5, R71 ;  /* 0x00000000470572ca */ /* 0x000fda00000e0000 */
[----:B--23--:R-:W2:Y:S02]  /*1590*/  LD.E.64 R6, desc[UR4][R8.64+0x18] ;  /* 0x0000180408067980 */ /* 0x00cea4000c101b00 */
[----:B--2---:R-:W-:-:S05]  /*15a0*/  IMAD.WIDE R6, R17, 0x8, R6 ;  /* 0x0000000811067825 */ /* 0x004fca00078e0206 */
[----:B------:R-:W2:Y:S02]  /*15b0*/  LD.E R11, desc[UR4][R6.64+0x4] ;  /* 0x00000404060b7980 */ /* 0x000ea4000c101900 */
[----:B--2---:R-:W-:-:S05]  /*15c0*/  LOP3.LUT R11, R11, R0, RZ, 0xfc, !PT ;  /* 0x000000000b0b7212 */ /* 0x004fca00078efcff */
[----:B------:R4:W-:Y:S02]  /*15d0*/  ST.E desc[UR4][R6.64+0x4], R11 ;  /* 0x0000040b06007985 */ /* 0x0009e4000c101904 */
.L_x_37:
[----:B------:R-:W-:Y:S05]  /*15e0*/  BSYNC.RECONVERGENT B2 ;  /* 0x0000000000027941 */ /* 0x000fea0003800200 */
.L_x_36:
[----:B------:R-:W-:-:S05]  /*15f0*/  VIADD R13, R13, 0x4 ;  /* 0x000000040d0d7836 */ /* 0x000fca0000000000 */
[----:B------:R-:W-:-:S13]  /*1600*/  ISETP.NE.AND P1, PT, R13, R3, PT ;  /* 0x000000030d00720c */ /* 0x000fda0003f25270 */
[----:B------:R-:W-:Y:S05]  /*1610*/  @P1 BRA `(.L_x_38) ;  /* 0xfffffffc00281947 */ /* 0x000fea000383ffff */
.L_x_21:
[----:B------:R-:W-:Y:S05]  /*1620*/  BSYNC.RECONVERGENT B1 ;  /* 0x0000000000017941 */ /* 0x000fea0003800200 */
.L_x_20:
[C---:B------:R-:W-:Y:S01]  /*1630*/  LOP3.LUT P1, RZ, R10.reuse, 0x3, RZ, 0xc0, !PT ;  /* 0x000000030aff7812 */ /* 0x040fe2000782c0ff */
[----:B------:R-:W-:Y:S01]  /*1640*/  BSSY.RECONVERGENT B1, `(.L_x_39) ;  /* 0x0000012000017945 */ /* 0x000fe20003800200 */
[----:B------:R-:W-:-:S04]  /*1650*/  PRMT R13, R10, 0x9910, RZ ;  /* 0x000099100a0d7816 */ /* 0x000fc800000000ff */
[----:B------:R-:W-:-:S07]  /*1660*/  LOP3.LUT R13, R13, 0x3, RZ, 0xc0, !PT ;  /* 0x000000030d0d7812 */ /* 0x000fce00078ec0ff */
[----:B------:R-:W-:Y:S05]  /*1670*/  @!P1 BRA `(.L_x_40) ;  /* 0x0000000000389947 */ /* 0x000fea0003800000 */
[----:B------:R-:W-:-:S07]  /*1680*/  IMAD.MOV.U32 R10, RZ, RZ, RZ ;  /* 0x000000ffff0a7224 */ /* 0x000fce00078e00ff */
.L_x_41:
[----:B------:R-:W-:-:S13]  /*1690*/  ISETP.NE.AND P2, PT, R3, R18, PT ;  /* 0x000000120300720c */ /* 0x000fda0003f45270 */
[----:B------:R-:W-:Y:S01]  /*16a0*/  @P2 R2UR UR4, R70 ;  /* 0x00000000460422ca */ /* 0x000fe200000e0000 */
[----:B-12345:R-:W-:Y:S01]  /*16b0*/  @P2 IMAD.WIDE.U32 R6, R3, 0x8, R4 ;  /* 0x0000000803062825 */ /* 0x03efe200078e0004 */
[----:B------:R-:W-:-:S13]  /*16c0*/  @P2 R2UR UR5, R71 ;  /* 0x00000000470522ca */ /* 0x000fda00000e0000 */
[----:B------:R-:W2:Y:S02]  /*16d0*/  @P2 LD.E.64 R6, desc[UR4][R6.64] ;  /* 0x0000000406062980 */ /* 0x000ea4000c101b00 */
[----:B--2---:R-:W-:-:S05]  /*16e0*/  @P2 IMAD.WIDE R8, R17, 0x8, R6 ;  /* 0x0000000811082825 */ /* 0x004fca00078e0206 */
[----:B------:R-:W2:Y:S01]  /*16f0*/  @P2 LD.E R11, desc[UR4][R8.64+0x4] ;  /* 0x00000404080b2980 */ /* 0x000ea2000c101900 */
[----:B------:R-:W-:Y:S02]  /*1700*/  VIADD R10, R10, 0x1 ;  /* 0x000000010a0a7836 */ /* 0x000fe40000000000 */
[----:B------:R-:W-:Y:S01]  /*1710*/  VIADD R3, R3, 0x1 ;  /* 0x0000000103037836 */ /* 0x000fe20000000000 */
[----:B--2---:R-:W-:-:S05]  /*1720*/  @P2 LOP3.LUT R11, R11, R0, RZ, 0xfc, !PT ;  /* 0x000000000b0b2212 */ /* 0x004fca00078efcff */
[----:B------:R1:W-:Y:S01]  /*1730*/  @P2 ST.E desc[UR4][R8.64+0x4], R11 ;  /* 0x0000040b08002985 */ /* 0x0003e2000c101904 */
[----:B------:R-:W-:-:S13]  /*1740*/  ISETP.NE.AND P2, PT, R10, R13, PT ;  /* 0x0000000d0a00720c */ /* 0x000fda0003f45270 */
[----:B-1----:R-:W-:Y:S05]  /*1750*/  @P2 BRA `(.L_x_41) ;  /* 0xfffffffc00cc2947 */ /* 0x002fea000383ffff */
.L_x_40:
[----:B------:R-:W-:Y:S05]  /*1760*/  BSYNC.RECONVERGENT B1 ;  /* 0x0000000000017941 */ /* 0x000fea0003800200 */
.L_x_39:
[----:B------:R-:W-:Y:S01]  /*1770*/  BSSY.RECONVERGENT B1, `(.L_x_42) ;  /* 0x0000038000017945 */ /* 0x000fe20003800200 */
[----:B-12345:R-:W-:-:S04]  /*1780*/  IMAD.WIDE R6, R18, 0x8, R4 ;  /* 0x0000000812067825 */ /* 0x03efc800078e0204 */
[----:B------:R-:W-:Y:S01]  /*1790*/  IMAD.MOV.U32 R3, RZ, RZ, RZ ;  /* 0x000000ffff037224 */ /* 0x000fe200078e00ff */
[----:B------:R-:W-:Y:S06]  /*17a0*/  @!P0 BRA `(.L_x_43) ;  /* 0x0000000000d08947 */ /* 0x000fec0003800000 */
[----:B------:R-:W-:Y:S01]  /*17b0*/  LOP3.LUT R3, R12, 0x7ffc, RZ, 0xc0, !PT ;  /* 0x00007ffc0c037812 */ /* 0x000fe200078ec0ff */
[----:B------:R-:W-:-:S07]  /*17c0*/  IMAD.MOV.U32 R9, RZ, RZ, RZ ;  /* 0x000000ffff097224 */ /* 0x000fce00078e00ff */
.L_x_52:
[CC--:B------:R-:W-:Y:S01]  /*17d0*/  ISETP.NE.AND P0, PT, R9.reuse, R17.reuse, PT ;  /* 0x000000110900720c */ /* 0x0c0fe20003f05270 */
[C---:B-1234-:R-:W-:Y:S01]  /*17e0*/  VIADD R4, R9.reuse, 0x1 ;  /* 0x0000000109047836 */ /* 0x05efe20000000000 */
[----:B------:R-:W-:Y:S01]  /*17f0*/  BSSY.RECONVERGENT B2, `(.L_x_44) ;  /* 0x000000e000027945 */ /* 0x000fe20003800200 */
[C---:B------:R-:W-:Y:S02]  /*1800*/  VIADD R8, R9.reuse, 0x2 ;  /* 0x0000000209087836 */ /* 0x040fe40000000000 */
[----:B------:R-:W-:Y:S01]  /*1810*/  VIADD R10, R9, 0x3 ;  /* 0x00000003090a7836 */ /* 0x000fe20000000000 */
[-C--:B------:R-:W-:Y:S02]  /*1820*/  ISETP.NE.AND P2, PT, R4, R17.reuse, PT ;  /* 0x000000110400720c */ /* 0x080fe40003f45270 */
[-C--:B------:R-:W-:Y:S02]  /*1830*/  ISETP.NE.AND P3, PT, R8, R17.reuse, PT ;  /* 0x000000110800720c */ /* 0x080fe40003f65270 */
[----:B------:R-:W-:-:S03]  /*1840*/  ISETP.NE.AND P4, PT, R10, R17, PT ;  /* 0x000000110a00720c */ /* 0x000fc60003f85270 */
[----:B------:R-:W-:Y:S10]  /*1850*/  @!P0 BRA `(.L_x_45) ;  /* 0x00000000001c8947 */ /* 0x000ff40003800000 */
[----:B------:R-:W-:Y:S02]  /*1860*/  R2UR UR4, R70 ;  /* 0x00000000460472ca */ /* 0x000fe400000e0000 */
[----:B------:R-:W-:-:S13]  /*1870*/  R2UR UR5, R71 ;  /* 0x00000000470572ca */ /* 0x000fda00000e0000 */
[----:B------:R-:W2:Y:S02]  /*1880*/  LD.E.64 R4, desc[UR4][R6.64] ;  /* 0x0000000406047980 */ /* 0x000ea4000c101b00 */
[----:B--2---:R-:W-:-:S05]  /*1890*/  IMAD.WIDE.U32 R4, R9, 0x8, R4 ;  /* 0x0000000809047825 */ /* 0x004fca00078e0004 */
[----:B------:R-:W2:Y:S02]  /*18a0*/  LD.E R11, desc[UR4][R4.64+0x4] ;  /* 0x00000404040b7980 */ /* 0x000ea4000c101900 */
[----:B--2---:R-:W-:-:S05]  /*18b0*/  LOP3.LUT R11, R11, R0, RZ, 0xfc, !PT ;  /* 0x000000000b0b7212 */ /* 0x004fca00078efcff */
[----:B------:R1:W-:Y:S02]  /*18c0*/  ST.E desc[UR4][R4.64+0x4], R11 ;  /* 0x0000040b04007985 */ /* 0x0003e4000c101904 */
.L_x_45:
[----:B------:R-:W-:Y:S05]  /*18d0*/  BSYNC.RECONVERGENT B2 ;  /* 0x0000000000027941 */ /* 0x000fea0003800200 */
.L_x_44:
[----:B------:R-:W-:Y:S04]  /*18e0*/  BSSY.RECONVERGENT B2, `(.L_x_46) ;  /* 0x0000009000027945 */ /* 0x000fe80003800200 */
[----:B------:R-:W-:Y:S05]  /*18f0*/  @!P2 BRA `(.L_x_47) ;  /* 0x00000000001ca947 */ /* 0x000fea0003800000 */
[----:B------:R-:W-:Y:S02]  /*1900*/  R2UR UR4, R70 ;  /* 0x00000000460472ca */ /* 0x000fe400000e0000 */
[----:B------:R-:W-:-:S13]  /*1910*/  R2UR UR5, R71 ;  /* 0x00000000470572ca */ /* 0x000fda00000e0000 */
[----:B-1----:R-:W2:Y:S02]  /*1920*/  LD.E.64 R4, desc[UR4][R6.64] ;  /* 0x0000000406047980 */ /* 0x002ea4000c101b00 */
[----:B--2---:R-:W-:-:S05]  /*1930*/  IMAD.WIDE.U32 R4, R9, 0x8, R4 ;  /* 0x0000000809047825 */ /* 0x004fca00078e0004 */
[----:B------:R-:W2:Y:S02]  /*1940*/  LD.E R11, desc[UR4][R4.64+0xc] ;  /* 0x00000c04040b7980 */ /* 0x000ea4000c101900 */
[----:B--2---:R-:W-:-:S05]  /*1950*/  LOP3.LUT R11, R11, R0, RZ, 0xfc, !PT ;  /* 0x000000000b0b7212 */ /* 0x004fca00078efcff */
[----:B------:R2:W-:Y:S02]  /*1960*/  ST.E desc[UR4][R4.64+0xc], R11 ;  /* 0x00000c0b04007985 */ /* 0x0005e4000c101904 */
.L_x_47:
[----:B------:R-:W-:Y:S05]  /*1970*/  BSYNC.RECONVERGENT B2 ;  /* 0x0000000000027941 */ /* 0x000fea0003800200 */
.L_x_46:
[----:B------:R-:W-:Y:S04]  /*1980*/  BSSY.RECONVERGENT B2, `(.L_x_48) ;  /* 0x0000009000027945 */ /* 0x000fe80003800200 */
[----:B------:R-:W-:Y:S05]  /*1990*/  @!P3 BRA `(.L_x_49) ;  /* 0x00000000001cb947 */ /* 0x000fea0003800000 */
[----:B------:R-:W-:Y:S02]  /*19a0*/  R2UR UR4, R70 ;  /* 0x00000000460472ca */ /* 0x000fe400000e0000 */
[----:B------:R-:W-:-:S13]  /*19b0*/  R2UR UR5, R71 ;  /* 0x00000000470572ca */ /* 0x000fda00000e0000 */
[----:B-12---:R-:W2:Y:S02]  /*19c0*/  LD.E.64 R4, desc[UR4][R6.64] ;  /* 0x0000000406047980 */ /* 0x006ea4000c101b00 */
[----:B--2---:R-:W-:-:S05]  /*19d0*/  IMAD.WIDE.U32 R4, R9, 0x8, R4 ;  /* 0x0000000809047825 */ /* 0x004fca00078e0004 */
[----:B------:R-:W2:Y:S02]  /*19e0*/  LD.E R11, desc[UR4][R4.64+0x14] ;  /* 0x00001404040b7980 */ /* 0x000ea4000c101900 */
[----:B--2---:R-:W-:-:S05]  /*19f0*/  LOP3.LUT R11, R11, R0, RZ, 0xfc, !PT ;  /* 0x000000000b0b7212 */ /* 0x004fca00078efcff */
[----:B------:R3:W-:Y:S02]  /*1a00*/  ST.E desc[UR4][R4.64+0x14], R11 ;  /* 0x0000140b04007985 */ /* 0x0007e4000c101904 */
.L_x_49:
[----:B------:R-:W-:Y:S05]  /*1a10*/  BSYNC.RECONVERGENT B2 ;  /* 0x0000000000027941 */ /* 0x000fea0003800200 */
.L_x_48:
[----:B------:R-:W-:Y:S04]  /*1a20*/  BSSY.RECONVERGENT B2, `(.L_x_50) ;  /* 0x0000009000027945 */ /* 0x000fe80003800200 */
[----:B------:R-:W-:Y:S05]  /*1a30*/  @!P4 BRA `(.L_x_51) ;  /* 0x00000000001cc947 */ /* 0x000fea0003800000 */
[----:B------:R-:W-:Y:S02]  /*1a40*/  R2UR UR4, R70 ;  /* 0x00000000460472ca */ /* 0x000fe400000e0000 */
[----:B------:R-:W-:-:S13]  /*1a50*/  R2UR UR5, R71 ;  /* 0x00000000470572ca */ /* 0x000fda00000e0000 */
[----:B-123--:R-:W2:Y:S02]  /*1a60*/  LD.E.64 R4, desc[UR4][R6.64] ;  /* 0x0000000406047980 */ /* 0x00eea4000c101b00 */
[----:B--2---:R-:W-:-:S05]  /*1a70*/  IMAD.WIDE.U32 R4, R9, 0x8, R4 ;  /* 0x0000000809047825 */ /* 0x004fca00078e0004 */
[----:B------:R-:W2:Y:S02]  /*1a80*/  LD.E R11, desc[UR4][R4.64+0x1c] ;  /* 0x00001c04040b7980 */ /* 0x000ea4000c101900 */
[----:B--2---:R-:W-:-:S05]  /*1a90*/  LOP3.LUT R11, R11, R0, RZ, 0xfc, !PT ;  /* 0x000000000b0b7212 */ /* 0x004fca00078efcff */
[----:B------:R4:W-:Y:S02]  /*1aa0*/  ST.E desc[UR4][R4.64+0x1c], R11 ;  /* 0x00001c0b04007985 */ /* 0x0009e4000c101904 */
.L_x_51:
[----:B------:R-:W-:Y:S05]  /*1ab0*/  BSYNC.RECONVERGENT B2 ;  /* 0x0000000000027941 */ /* 0x000fea0003800200 */
.L_x_50:
[----:B------:R-:W-:-:S05]  /*1ac0*/  VIADD R9, R9, 0x4 ;  /* 0x0000000409097836 */ /* 0x000fca0000000000 */
[----:B------:R-:W-:-:S13]  /*1ad0*/  ISETP.NE.AND P0, PT, R9, R3, PT ;  /* 0x000000030900720c */ /* 0x000fda0003f05270 */
[----:B------:R-:W-:Y:S05]  /*1ae0*/  @P0 BRA `(.L_x_52) ;  /* 0xfffffffc00380947 */ /* 0x000fea000383ffff */
.L_x_43:
[----:B------:R-:W-:Y:S05]  /*1af0*/  BSYNC.RECONVERGENT B1 ;  /* 0x0000000000017941 */ /* 0x000fea0003800200 */
.L_x_42:
[----:B------:R-:W-:Y:S05]  /*1b00*/  @!P1 BRA `(.L_x_19) ;  /* 0x0000000000349947 */ /* 0x000fea0003800000 */
[----:B------:R-:W-:-:S07]  /*1b10*/  IMAD.MOV.U32 R8, RZ, RZ, RZ ;  /* 0x000000ffff087224 */ /* 0x000fce00078e00ff */
.L_x_53:
[----:B------:R-:W-:-:S13]  /*1b20*/  ISETP.NE.AND P0, PT, R3, R17, PT ;  /* 0x000000110300720c */ /* 0x000fda0003f05270 */
[----:B------:R-:W-:Y:S02]  /*1b30*/  @P0 R2UR UR4, R70 ;  /* 0x00000000460402ca */ /* 0x000fe400000e0000 */
[----:B------:R-:W-:-:S13]  /*1b40*/  @P0 R2UR UR5, R71 ;  /* 0x00000000470502ca */ /* 0x000fda00000e0000 */
[----:B-1234-:R-:W2:Y:S02]  /*1b50*/  @P0 LD.E.64 R4, desc[UR4][R6.64] ;  /* 0x0000000406040980 */ /* 0x01eea4000c101b00 */
[----:B--2---:R-:W-:-:S05]  /*1b60*/  @P0 IMAD.WIDE.U32 R4, R3, 0x8, R4 ;  /* 0x0000000803040825 */ /* 0x004fca00078e0004 */
[----:B------:R-:W2:Y:S01]  /*1b70*/  @P0 LD.E R9, desc[UR4][R4.64+0x4] ;  /* 0x0000040404090980 */ /* 0x000ea2000c101900 */
[----:B------:R-:W-:Y:S02]  /*1b80*/  VIADD R8, R8, 0x1 ;  /* 0x0000000108087836 */ /* 0x000fe40000000000 */
[----:B------:R-:W-:Y:S01]  /*1b90*/  VIADD R3, R3, 0x1 ;  /* 0x0000000103037836 */ /* 0x000fe20000000000 */
[----:B--2---:R-:W-:-:S05]  /*1ba0*/  @P0 LOP3.LUT R9, R9, R0, RZ, 0xfc, !PT ;  /* 0x0000000009090212 */ /* 0x004fca00078efcff */
[----:B------:R1:W-:Y:S01]  /*1bb0*/  @P0 ST.E desc[UR4][R4.64+0x4], R9 ;  /* 0x0000040904000985 */ /* 0x0003e2000c101904 */
[----:B------:R-:W-:-:S13]  /*1bc0*/  ISETP.NE.AND P0, PT, R8, R13, PT ;  /* 0x0000000d0800720c */ /* 0x000fda0003f05270 */
[----:B-1----:R-:W-:Y:S05]  /*1bd0*/  @P0 BRA `(.L_x_53) ;  /* 0xfffffffc00d00947 */ /* 0x002fea000383ffff */
.L_x_19:
[----:B------:R-:W-:Y:S05]  /*1be0*/  BSYNC.RECONVERGENT B0 ;  /* 0x0000000000007941 */ /* 0x000fea0003800200 */
.L_x_18:
[----:B------:R-:W-:Y:S02]  /*1bf0*/  R2UR UR4, R70 ;  /* 0x00000000460472ca */ /* 0x000fe400000e0000 */
[----:B------:R-:W-:-:S13]  /*1c00*/  R2UR UR5, R71 ;  /* 0x00000000470572ca */ /* 0x000fda00000e0000 */
[----:B------:R-:W5:Y:S01]  /*1c10*/  LD.E.U16 R3, desc[UR4][R52.64+0x8] ;  /* 0x0000080434037980 */ /* 0x000f62000c101500 */
[----:B------:R-:W-:Y:S02]  /*1c20*/  R2UR UR6, R70 ;  /* 0x00000000460672ca */ /* 0x000fe400000e0000 */
[----:B------:R-:W-:Y:S01]  /*1c30*/  R2UR UR7, R71 ;  /* 0x00000000470772ca */ /* 0x000fe200000e0000 */
[----:B-----5:R0:W-:-:S12]  /*1c40*/  ST.E.U16 desc[UR4][R46.64+0x8], R3 ;  /* 0x000008032e007985 */ /* 0x0201d8000c101504 */
[----:B-1234-:R-:W2:Y:S04]  /*1c50*/  LD.E.U8 R5, desc[UR6][R52.64+0x18] ;  /* 0x0000180634057980 */ /* 0x01eea8000c101100 */
[----:B--2---:R0:W-:Y:S04]  /*1c60*/  ST.E.U8 desc[UR4][R46.64+0x18], R5 ;  /* 0x000018052e007985 */ /* 0x0041e8000c101104 */
[----:B------:R-:W2:Y:S01]  /*1c70*/  LD.E.U16 R7, desc[UR6][R52.64+0x8] ;  /* 0x0000080634077980 */ /* 0x000ea2000c101500 */
[----:B------:R-:W-:Y:S01]  /*1c80*/  BSSY.RECONVERGENT B0, `(.L_x_54) ;  /* 0x000002f000007945 */ /* 0x000fe20003800200 */
[----:B--2---:R-:W-:-:S04]  /*1c90*/  PRMT R0, R7, 0x9910, RZ ;  /* 0x0000991007007816 */ /* 0x004fc800000000ff */
[----:B------:R-:W-:-:S13]  /*1ca0*/  ISETP.GE.AND P0, PT, R0, 0x1, PT ;  /* 0x000000010000780c */ /* 0x000fda0003f06270 */
[----:B0-----:R-:W-:Y:S05]  /*1cb0*/  @!P0 BRA `(.L_x_55) ;  /* 0x0000000000ac8947 */ /* 0x001fea0003800000 */
[----:B------:R-:W-:-:S07]  /*1cc0*/  IMAD.MOV.U32 R3, RZ, RZ, RZ ;  /* 0x000000ffff037224 */ /* 0x000fce00078e00ff */
.L_x_60:
[----:B------:R-:W-:Y:S01]  /*1cd0*/  PRMT R0, R7, 0x9910, RZ ;  /* 0x0000991007007816 */ /* 0x000fe200000000ff */
[----:B------:R-:W-:Y:S03]  /*1ce0*/  BSSY.RECONVERGENT B1, `(.L_x_56) ;  /* 0x0000024000017945 */ /* 0x000fe60003800200 */
[----:B------:R-:W-:-:S13]  /*1cf0*/  ISETP.GE.AND P0, PT, R0, 0x1, PT ;  /* 0x000000010000780c */ /* 0x000fda0003f06270 */
[----:B------:R-:W-:Y:S05]  /*1d00*/  @!P0 BRA `(.L_x_57) ;  /* 0x0000000000848947 */ /* 0x000fea0003800000 */
[----:B------:R-:W-:Y:S01]  /*1d10*/  BSSY.RECONVERGENT B2, `(.L_x_58) ;  /* 0x000001f000027945 */ /* 0x000fe20003800200 */
[----:B------:R-:W-:-:S07]  /*1d20*/  IMAD.MOV.U32 R15, RZ, RZ, RZ ;  /* 0x000000ffff0f7224 */ /* 0x000fce00078e00ff */
.L_x_59:
        /* <DEDUP_REMOVED lines=30> */
.L_x_58:
[----:B------:R-:W-:-:S07]  /*1f10*/  PRMT R7, R0, 0x7610, R7 ;  /* 0x0000761000077816 */ /* 0x000fce0000000007 */
.L_x_57:
[----:B------:R-:W-:Y:S05]  /*1f20*/  BSYNC.RECONVERGENT B1 ;  /* 0x0000000000017941 */ /* 0x000fea0003800200 */
.L_x_56:
[----:B------:R-:W-:Y:S01]  /*1f30*/  VIADD R3, R3, 0x1 ;  /* 0x0000000103037836 */ /* 0x000fe20000000000 */
[----:B------:R-:W-:-:S04]  /*1f40*/  PRMT R0, R7, 0x9910, RZ ;  /* 0x0000991007007816 */ /* 0x000fc800000000ff */
[----:B------:R-:W-:-:S13]  /*1f50*/  ISETP.GE.AND P0, PT, R3, R0, PT ;  /* 0x000000000300720c */ /* 0x000fda0003f06270 */
[----:B------:R-:W-:Y:S05]  /*1f60*/  @!P0 BRA `(.L_x_60) ;  /* 0xfffffffc00588947 */ /* 0x000fea000383ffff */
.L_x_55:
[----:B------:R-:W-:Y:S05]  /*1f70*/  BSYNC.RECONVERGENT B0 ;  /* 0x0000000000007941 */ /* 0x000fea0003800200 */
.L_x_54:
[----:B------:R-:W-:Y:S02]  /*1f80*/  R2UR UR4, R70 ;  /* 0x00000000460472ca */ /* 0x000fe400000e0000 */
[----:B------:R-:W-:-:S13]  /*1f90*/  R2UR UR5, R71 ;  /* 0x00000000470572ca */ /* 0x000fda00000e0000 */
[----:B------:R-:W2:Y:S02]  /*1fa0*/  LD.E.U8 R0, desc[UR4][R76.64+0x8] ;  /* 0x000008044c007980 */ /* 0x000ea4000c101100 */
[----:B--2---:R-:W-:-:S13]  /*1fb0*/  ISETP.NE.AND P0, PT, R0, 0x4c, PT ;  /* 0x0000004c0000780c */ /* 0x004fda0003f05270 */
[----:B------:R-:W-:Y:S05]  /*1fc0*/  @P0 BRA `(.L_x_61) ;  /* 0x0000002800600947 */ /* 0x000fea0003800000 */
[----:B------:R-:W-:-:S04]  /*1fd0*/  PRMT R0, R7, 0x9910, RZ ;  /* 0x0000991007007816 */ /* 0x000fc800000000ff */
[----:B------:R-:W-:-:S13]  /*1fe0*/  ISETP.GE.AND P0, PT, R0, 0x1, PT ;  /* 0x000000010000780c */ /* 0x000fda0003f06270 */
[----:B------:R-:W-:Y:S05]  /*1ff0*/  @!P0 BRA `(.L_x_8) ;  /* 0x0000005000808947 */ /* 0x000fea0003800000 */
[----:B------:R-:W-:Y:S01]  /*2000*/  BSSY.RECONVERGENT B7, `(.L_x_62) ;  /* 0x0000293000077945 */ /* 0x000fe20003800200 */
[----:B------:R-:W-:Y:S01]  /*2010*/  PRMT R38, RZ, 0x7610, R38 ;  /* 0x00007610ff267816 */ /* 0x000fe20000000026 */
[----:B------:R-:W-:-:S07]  /*2020*/  IMAD.MOV.U32 R0, RZ, RZ, RZ ;  /* 0x000000ffff007224 */ /* 0x000fce00078e00ff */
.L_x_155:
[----:B------:R-:W-:Y:S01]  /*2030*/  ISETP.NE.AND P0, PT, R17, R0, PT ;  /* 0x000000001100720c */ /* 0x000fe20003f05270 */
[----:B------:R-:W-:-:S12]  /*2040*/  BSSY.RECONVERGENT B6, `(.L_x_63) ;  /* 0x000024c000067945 */ /* 0x000fd80003800200 */
[----:B01-34-:R-:W-:Y:S05]  /*2050*/  @!P0 BRA `(.L_x_64) ;  /* 0x0000002400288947 */ /* 0x01bfea0003800000 */
[----:B------:R-:W-:Y:S01]  /*2060*/  BSSY.RECONVERGENT B0, `(.L_x_65) ;  /* 0x00001c3000007945 */ /* 0x000fe20003800200 */
[----:B------:R-:W-:Y:S01]  /*2070*/  PRMT R3, RZ, 0x7610, R3 ;  /* 0x00007610ff037816 */ /* 0x000fe20000000003 */
[----:B------:R-:W-:-:S07]  /*2080*/  IMAD.MOV.U32 R4, RZ, RZ, RZ ;  /* 0x000000ffff047224 */ /* 0x000fce00078e00ff */
.L_x_134:
[----:B------:R-:W-:Y:S02]  /*2090*/  R2UR UR4, R70 ;  /* 0x00000000460472ca */ /* 0x000fe400000e0000 */
[----:B------:R-:W-:-:S13]  /*20a0*/  R2UR UR5, R71 ;  /* 0x00000000470572ca */ /* 0x000fda00000e0000 */
[----:B--2--5:R-:W2:Y:S04]  /*20b0*/  LD.E.64 R6, desc[UR4][R52.64] ;  /* 0x0000000434067980 */ /* 0x024ea8000c101b00 */
[----:B---34-:R-:W3:Y:S01]  /*20c0*/  LD.E.S16 R14, desc[UR4][R52.64+0x8] ;  /* 0x00000804340e7980 */ /* 0x018ee2000c101700 */
[----:B------:R-:W-:Y:S01]  /*20d0*/  ISETP.GT.AND P0, PT, R17, R0, PT ;  /* 0x000000001100720c */ /* 0x000fe20003f04270 */
[----:B0-----:R-:W-:-:S04]  /*20e0*/  IMAD.MOV.U32 R5, RZ, RZ, R4 ;  /* 0x000000ffff057224 */ /* 0x001fc800078e0004 */
[C---:B------:R-:W-:Y:S02]  /*20f0*/  VIADD R4, R5.reuse, 0x1 ;  /* 0x0000000105047836 */ /* 0x040fe40000000000 */
[----:B-1----:R-:W-:-:S06]  /*2100*/  IMAD.WIDE.U32 R8, R5, 0x4, R76 ;  /* 0x0000000405087825 */ /* 0x002fcc00078e004c */
[----:B------:R-:W-:Y:S02]  /*2110*/  @P0 IMAD.MOV R5, RZ, RZ, -R5 ;  /* 0x000000ffff050224 */ /* 0x000fe400078e0a05 */
[----:B--2---:R-:W-:-:S06]  /*2120*/  IMAD.WIDE R6, R18, 0x8, R6 ;  /* 0x0000000812067825 */ /* 0x004fcc00078e0206 */
[----:B------:R-:W2:Y:S01]  /*2130*/  LD.E.64 R6, desc[UR4][R6.64] ;  /* 0x0000000406067980 */ /* 0x000ea2000c101b00 */
[-C--:B---3--:R-:W-:Y:S02]  /*2140*/  IABS R13, R14.reuse ;  /* 0x0000000e000d7213 */ /* 0x088fe40000000000 */
[----:B------:R-:W-:Y:S02]  /*2150*/  IADD3 R5, PT, PT, R14, R5, R0 ;  /* 0x000000050e057210 */ /* 0x000fe40007ffe000 */
[----:B------:R-:W0:Y:S01]  /*2160*/  I2F.RP R12, R13 ;  /* 0x0000000d000c7306 */ /* 0x000e220000209400 */
[----:B------:R-:W-:Y:S02]  /*2170*/  IABS R19, R14 ;  /* 0x0000000e00137213 */ /* 0x000fe40000000000 */
[----:B------:R-:W-:Y:S02]  /*2180*/  ISETP.GE.AND P2, PT, R5, RZ, PT ;  /* 0x000000ff0500720c */ /* 0x000fe40003f46270 */
[----:B------:R-:W-:Y:S01]  /*2190*/  R2UR UR6, R70 ;  /* 0x00000000460672ca */ /* 0x000fe200000e0000 */
[----:B------:R-:W-:Y:S01]  /*21a0*/  IMAD.MOV R19, RZ, RZ, -R19 ;  /* 0x000000ffff137224 */ /* 0x000fe200078e0a13 */
[----:B------:R-:W-:Y:S01]  /*21b0*/  R2UR UR7, R71 ;  /* 0x00000000470772ca */ /* 0x000fe200000e0000 */
[----:B0-----:R-:W0:Y:S02]  /*21c0*/  MUFU.RCP R12, R12 ;  /* 0x0000000c000c7308 */ /* 0x001e240000001000 */
[----:B0-----:R-:W-:Y:S01]  /*21d0*/  VIADD R10, R12, 0xffffffe ;  /* 0x0ffffffe0c0a7836 */ /* 0x001fe20000000000 */
[----:B------:R-:W-:-:S05]  /*21e0*/  IABS R12, R5 ;  /* 0x00000005000c7213 */ /* 0x000fca0000000000 */
[----:B------:R0:W1:Y:S02]  /*21f0*/  F2I.FTZ.U32.TRUNC.NTZ R11, R10 ;  /* 0x0000000a000b7305 */ /* 0x000064000021f000 */
[----:B0-----:R-:W-:Y:S02]  /*2200*/  IMAD.MOV.U32 R10, RZ, RZ, RZ ;  /* 0x000000ffff0a7224 */ /* 0x001fe400078e00ff */
[----:B-1----:R-:W-:-:S04]  /*2210*/  IMAD.MOV R22, RZ, RZ, -R11 ;  /* 0x000000ffff167224 */ /* 0x002fc800078e0a0b */
[----:B------:R-:W-:-:S04]  /*2220*/  IMAD R15, R22, R13, RZ ;  /* 0x0000000d160f7224 */ /* 0x000fc800078e02ff */
[----:B------:R-:W-:Y:S02]  /*2230*/  IMAD.HI.U32 R10, R11, R15, R10 ;  /* 0x0000000f0b0a7227 */ /* 0x000fe400078e000a */
[----:B------:R-:W3:Y:S02]  /*2240*/  LD.E R15, desc[UR4][R8.64+0x10] ;  /* 0x00001004080f7980 */ /* 0x000ee4000c101900 */
[----:B------:R-:W-:Y:S02]  /*2250*/  IMAD.MOV.U32 R11, RZ, RZ, R12 ;  /* 0x000000ffff0b7224 */ /* 0x000fe400078e000c */
[----:B------:R-:W-:Y:S02]  /*2260*/  IMAD.MOV.U32 R12, RZ, RZ, R19 ;  /* 0x000000ffff0c7224 */ /* 0x000fe400078e0013 */
[----:B------:R-:W-:-:S04]  /*2270*/  IMAD.HI.U32 R10, R10, R11, RZ ;  /* 0x0000000b0a0a7227 */ /* 0x000fc800078e00ff */
[----:B------:R-:W-:-:S05]  /*2280*/  IMAD R10, R10, R12, R11 ;  /* 0x0000000c0a0a7224 */ /* 0x000fca00078e020b */
[----:B------:R-:W-:-:S13]  /*2290*/  ISETP.GT.U32.AND P0, PT, R13, R10, PT ;  /* 0x0000000a0d00720c */ /* 0x000fda0003f04070 */
[----:B------:R-:W-:Y:S01]  /*22a0*/  @!P0 IMAD.IADD R10, R10, 0x1, -R13 ;  /* 0x000000010a0a8824 */ /* 0x000fe200078e0a0d */
[----:B------:R-:W-:-:S04]  /*22b0*/  ISETP.NE.AND P0, PT, R14, RZ, PT ;  /* 0x000000ff0e00720c */ /* 0x000fc80003f05270 */
[----:B------:R-:W-:-:S13]  /*22c0*/  ISETP.GT.U32.AND P1, PT, R13, R10, PT ;  /* 0x0000000a0d00720c */ /* 0x000fda0003f24070 */
[----:B------:R-:W-:-:S04]  /*22d0*/  @!P1 IMAD.IADD R10, R10, 0x1, -R13 ;  /* 0x000000010a0a9824 */ /* 0x000fc800078e0a0d */
[----:B------:R-:W-:-:S04]  /*22e0*/  IMAD.MOV.U32 R19, RZ, RZ, R10 ;  /* 0x000000ffff137224 */ /* 0x000fc800078e000a */
[----:B------:R-:W-:Y:S01]  /*22f0*/  @!P2 IMAD.MOV R19, RZ, RZ, -R19 ;  /* 0x000000ffff13a224 */ /* 0x000fe200078e0a13 */
[----:B------:R-:W-:-:S04]  /*2300*/  @!P0 LOP3.LUT R19, RZ, R14, RZ, 0x33, !PT ;  /* 0x0000000eff138212 */ /* 0x000fc800078e33ff */
[----:B------:R-:W-:-:S05]  /*2310*/  PRMT R11, R19, 0x8880, RZ ;  /* 0x00008880130b7816 */ /* 0x000fca00000000ff */
[----:B--2---:R-:W-:-:S05]  /*2320*/  IMAD.WIDE R12, R11, 0x8, R6 ;  /* 0x000000080b0c7825 */ /* 0x004fca00078e0206 */
[----:B------:R-:W2:Y:S01]  /*2330*/  LD.E R5, desc[UR6][R12.64] ;  /* 0x000000060c057980 */ /* 0x000ea2000c101900 */
[----:B------:R-:W-:Y:S01]  /*2340*/  BSSY.RECONVERGENT B4, `(.L_x_66) ;  /* 0x000004e000047945 */ /* 0x000fe20003800200 */
[----:B------:R-:W-:Y:S01]  /*2350*/  ISETP.NE.AND P1, PT, R4, 0x3, PT ;  /* 0x000000030400780c */ /* 0x000fe20003f25270 */
[----:B------:R-:W-:Y:S02]  /*2360*/  IMAD.MOV.U32 R10, RZ, RZ, 0x1 ;  /* 0x00000001ff0a7424 */ /* 0x000fe400078e00ff */
[----:B------:R-:W-:Y:S01]  /*2370*/  IMAD.MOV.U32 R14, RZ, RZ, 0x1 ;  /* 0x00000001ff0e7424 */ /* 0x000fe200078e00ff */
[----:B---3--:R-:W-:Y:S02]  /*2380*/  LOP3.LUT R22, R15, 0xff, RZ, 0xc0, !PT ;  /* 0x000000ff0f167812 */ /* 0x008fe400078ec0ff */
[C---:B--2---:R-:W-:Y:S02]  /*2390*/  ISETP.GT.AND P2, PT, R5.reuse, -0x1, PT ;  /* 0xffffffff0500780c */ /* 0x044fe40003f44270 */
[----:B------:R-:W-:-:S13]  /*23a0*/  ISETP.NE.AND P0, PT, R5, R22, PT ;  /* 0x000000160500720c */ /* 0x000fda0003f05270 */
[----:B------:R-:W-:Y:S05]  /*23b0*/  @P0 BRA P2, `(.L_x_67) ;  /* 0x0000000400180947 */ /* 0x000fea0001000000 */
[----:B------:R-:W-:Y:S01]  /*23c0*/  ISETP.NE.AND P0, PT, R22, RZ, PT ;  /* 0x000000ff1600720c */ /* 0x000fe20003f05270 */
[----:B------:R-:W-:Y:S01]  /*23d0*/  BSSY.RECONVERGENT B3, `(.L_x_68) ;  /* 0x000003f000037945 */ /* 0x000fe20003800200 */
[----:B------:R-:W-:-:S11]  /*23e0*/  IMAD.MOV.U32 R5, RZ, RZ, 0x1 ;  /* 0x00000001ff057424 */ /* 0x000fd600078e00ff */
[----:B------:R-:W-:Y:S05]  /*23f0*/  @!P0 BRA `(.L_x_69) ;  /* 0x0000000000f08947 */ /* 0x000fea0003800000 */
[----:B------:R-:W-:Y:S01]  /*2400*/  ISETP.GE.U32.AND P0, PT, R22, 0x4, PT ;  /* 0x000000041600780c */ /* 0x000fe20003f06070 */
[----:B------:R-:W-:Y:S01]  /*2410*/  BSSY.RECONVERGENT B2, `(.L_x_70) ;  /* 0x0000030000027945 */ /* 0x000fe20003800200 */
[----:B------:R-:W-:Y:S01]  /*2420*/  LOP3.LUT R32, R15, 0x3, RZ, 0xc0, !PT ;  /* 0x000000030f207812 */ /* 0x000fe200078ec0ff */
[----:B------:R-:W-:-:S10]  /*2430*/  IMAD.MOV.U32 R10, RZ, RZ, 0x2 ;  /* 0x00000002ff0a7424 */ /* 0x000fd400078e00ff */
[----:B------:R-:W-:Y:S05]  /*2440*/  @!P0 BRA `(.L_x_71) ;  /* 0x0000000000b08947 */ /* 0x000fea0003800000 */
[----:B------:R-:W-:Y:S01]  /*2450*/  LOP3.LUT R5, R15, 0xffff, RZ, 0xc0, !PT ;  /* 0x0000ffff0f057812 */ /* 0x000fe200078ec0ff */
[----:B------:R-:W-:Y:S04]  /*2460*/  BSSY.RECONVERGENT B1, `(.L_x_72) ;  /* 0x0000029000017945 */ /* 0x000fe80003800200 */
[----:B------:R-:W-:Y:S01]  /*2470*/  BSSY.RELIABLE B5, `(.L_x_73) ;  /* 0x0000020000057945 */ /* 0x000fe20003800100 */
[----:B------:R-:W-:-:S05]  /*2480*/  SHF.R.U32.HI R5, RZ, 0x2, R5 ;  /* 0x00000002ff057819 */ /* 0x000fca0000011605 */
[----:B------:R-:W-:-:S05]  /*2490*/  IMAD.SHL.U32 R5, R5, 0x4, RZ ;  /* 0x0000000405057824 */ /* 0x000fca00078e00ff */
[----:B------:R-:W-:-:S05]  /*24a0*/  LOP3.LUT R5, R5, 0xfc, RZ, 0xe2, !PT ;  /* 0x000000fc05057812 */ /* 0x000fca00078ee2ff */
[----:B------:R-:W-:Y:S02]  /*24b0*/  IMAD.MOV R8, RZ, RZ, -R5 ;  /* 0x000000ffff087224 */ /* 0x000fe400078e0a05 */
[----:B------:R-:W-:-:S03]  /*24c0*/  IMAD.MOV.U32 R5, RZ, RZ, 0x1 ;  /* 0x00000001ff057424 */ /* 0x000fc600078e00ff */
[----:B------:R-:W-:-:S13]  /*24d0*/  ISETP.GE.AND P0, PT, R8, RZ, PT ;  /* 0x000000ff0800720c */ /* 0x000fda0003f06270 */
[----:B------:R-:W-:Y:S05]  /*24e0*/  @P0 BRA `(.L_x_74) ;  /* 0x0000000000600947 */ /* 0x000fea0003800000 */
[----:B------:R-:W-:Y:S01]  /*24f0*/  IMAD.MOV R9, RZ, RZ, -R8 ;  /* 0x000000ffff097224 */ /* 0x000fe200078e0a08 */
[----:B------:R-:W-:Y:S01]  /*2500*/  BSSY.RECONVERGENT B8, `(.L_x_75) ;  /* 0x000000d000087945 */ /* 0x000fe20003800200 */
[----:B------:R-:W-:-:S03]  /*2510*/  PLOP3.LUT P0, PT, PT, PT, PT, 0x80, 0x8 ;  /* 0x000000000008781c */ /* 0x000fc60003f0f070 */
[----:B------:R-:W-:-:S13]  /*2520*/  ISETP.GT.AND P2, PT, R9, 0xc, PT ;  /* 0x0000000c0900780c */ /* 0x000fda0003f44270 */
[----:B------:R-:W-:Y:S05]  /*2530*/  @!P2 BRA `(.L_x_76) ;  /* 0x000000000024a947 */ /* 0x000fea0003800000 */
[----:B------:R-:W-:Y:S01]  /*2540*/  BSSY.RECONVERGENT B9, `(.L_x_77) ;  /* 0x0000007000097945 */ /* 0x000fe20003800200 */
[----:B------:R-:W-:-:S13]  /*2550*/  PLOP3.LUT P0, PT, PT, PT, PT, 0x8, 0x80 ;  /* 0x000000000080781c */ /* 0x000fda0003f0e170 */
.L_x_78:
[----:B------:R-:W-:Y:S02]  /*2560*/  VIADD R8, R8, 0x10 ;  /* 0x0000001008087836 */ /* 0x000fe40000000000 */
[----:B------:R-:W-:Y:S02]  /*2570*/  IMAD.MOV.U32 R9, RZ, RZ, R5 ;  /* 0x000000ffff097224 */ /* 0x000fe400078e0005 */
[----:B------:R-:W-:Y:S01]  /*2580*/  IMAD.U32 R5, R5, 0x10000, RZ ;  /* 0x0001000005057824 */ /* 0x000fe200078e00ff */
[----:B------:R-:W-:-:S13]  /*2590*/  ISETP.GE.AND P2, PT, R8, -0xc, PT ;  /* 0xfffffff40800780c */ /* 0x000fda0003f46270 */
[----:B------:R-:W-:Y:S05]  /*25a0*/  @!P2 BRA `(.L_x_78) ;  /* 0xfffffffc00eca947 */ /* 0x000fea000383ffff */
[----:B------:R-:W-:Y:S05]  /*25b0*/  BSYNC.RECONVERGENT B9 ;  /* 0x0000000000097941 */ /* 0x000fea0003800200 */
.L_x_77:
[----:B------:R-:W-:-:S07]  /*25c0*/  IMAD.SHL.U32 R27, R9, 0x1000, RZ ;  /* 0x00001000091b7824 */ /* 0x000fce00078e00ff */
.L_x_76:
[----:B------:R-:W-:Y:S05]  /*25d0*/  BSYNC.RECONVERGENT B8 ;  /* 0x0000000000087941 */ /* 0x000fea0003800200 */
.L_x_75:
[----:B------:R-:W-:-:S05]  /*25e0*/  IMAD.MOV R9, RZ, RZ, -R8 ;  /* 0x000000ffff097224 */ /* 0x000fca00078e0a08 */
[----:B------:R-:W-:-:S13]  /*25f0*/  ISETP.GT.AND P2, PT, R9, 0x4, PT ;  /* 0x000000040900780c */ /* 0x000fda0003f44270 */
[----:B------:R-:W-:Y:S01]  /*2600*/  @P2 VIADD R8, R8, 0x8 ;  /* 0x0000000808082836 */ /* 0x000fe20000000000 */
[----:B------:R-:W-:Y:S01]  /*2610*/  @P2 PLOP3.LUT P0, PT, PT, PT, PT, 0x8, 0x80 ;  /* 0x000000000080281c */ /* 0x000fe20003f0e170 */
[C---:B------:R-:W-:Y:S02]  /*2620*/  @P2 IMAD.SHL.U32 R27, R5.reuse, 0x10, RZ ;  /* 0x00000010051b2824 */ /* 0x040fe400078e00ff */
[----:B------:R-:W-:Y:S01]  /*2630*/  @P2 IMAD.SHL.U32 R5, R5, 0x100, RZ ;  /* 0x0000010005052824 */ /* 0x000fe200078e00ff */
[----:B------:R-:W-:-:S13]  /*2640*/  ISETP.NE.OR P0, PT, R8, RZ, P0 ;  /* 0x000000ff0800720c */ /* 0x000fda0000705670 */
[----:B------:R-:W-:Y:S05]  /*2650*/  @!P0 BREAK.RELIABLE B5 ;  /* 0x0000000000058942 */ /* 0x000fea0003800100 */
[----:B------:R-:W-:Y:S05]  /*2660*/  @!P0 BRA `(.L_x_79) ;  /* 0x0000000000208947 */ /* 0x000fea0003800000 */
.L_x_74:
[----:B------:R-:W-:Y:S05]  /*2670*/  BSYNC.RELIABLE B5 ;  /* 0x0000000000057941 */ /* 0x000fea0003800100 */
.L_x_73:
[----:B------:R-:W-:Y:S01]  /*2680*/  BSSY.RECONVERGENT B5, `(.L_x_79) ;  /* 0x0000006000057945 */ /* 0x000fe20003800200 */
.L_x_80:
[----:B------:R-:W-:Y:S02]  /*2690*/  VIADD R8, R8, 0x4 ;  /* 0x0000000408087836 */ /* 0x000fe40000000000 */
[----:B------:R-:W-:Y:S02]  /*26a0*/  IMAD.MOV.U32 R27, RZ, RZ, R5 ;  /* 0x000000ffff1b7224 */ /* 0x000fe400078e0005 */
[----:B------:R-:W-:Y:S01]  /*26b0*/  IMAD.SHL.U32 R5, R5, 0x10, RZ ;  /* 0x0000001005057824 */ /* 0x000fe200078e00ff */
[----:B------:R-:W-:-:S13]  /*26c0*/  ISETP.NE.AND P0, PT, R8, RZ, PT ;  /* 0x000000ff0800720c */ /* 0x000fda0003f05270 */
[----:B------:R-:W-:Y:S05]  /*26d0*/  @P0 BRA `(.L_x_80) ;  /* 0xfffffffc00ec0947 */ /* 0x000fea000383ffff */
[----:B------:R-:W-:Y:S05]  /*26e0*/  BSYNC.RECONVERGENT B5 ;  /* 0x0000000000057941 */ /* 0x000fea0003800200 */
.L_x_79:
[----:B------:R-:W-:Y:S05]  /*26f0*/  BSYNC.RECONVERGENT B1 ;  /* 0x0000000000017941 */ /* 0x000fea0003800200 */
.L_x_72:
[----:B------:R-:W-:-:S07]  /*2700*/  IMAD.SHL.U32 R10, R27, 0x20, RZ ;  /* 0x000000201b0a7824 */ /* 0x000fce00078e00ff */
.L_x_71:
[----:B------:R-:W-:Y:S05]  /*2710*/  BSYNC.RECONVERGENT B2 ;  /* 0x0000000000027941 */ /* 0x000fea0003800200 */
.L_x_70:
[----:B------:R-:W-:-:S05]  /*2720*/  VIMNMX.U32 R8, PT, PT, R32, 0x2, PT ;  /* 0x0000000220087848 */ /* 0x000fca0003fe0000 */
[----:B------:R-:W-:-:S04]  /*2730*/  IMAD.SHL.U32 R25, R8, 0x4, RZ ;  /* 0x0000000408197824 */ /* 0x000fc800078e00ff */
[----:B------:R-:W0:Y:S02]  /*2740*/  LDC R8, c[0x2][R25] ;  /* 0x0080000019087b82 */ /* 0x000e240000000800 */
[----:B0-----:R-:W-:-:S04]  /*2750*/  SHF.R.S32.HI R9, RZ, 0x1f, R8 ;  /* 0x0000001fff097819 */ /* 0x001fc80000011408 */
.L_x_245:
[----:B------:R-:W-:Y:S05]  /*2760*/  BRX R8 -0x2770                                                                                 (*"BRANCH_TARGETS .L_x_69,.L_x_247,.L_x_248"*) ;  /* 0xffffffd808247949 */ /* 0x000fea000383ffff */
.L_x_248:
[----:B------:R-:W-:-:S04]  /*2770*/  ISETP.NE.AND P0, PT, R32, 0x2, PT ;  /* 0x000000022000780c */ /* 0x000fc80003f05270 */
[----:B------:R-:W-:-:S04]  /*2780*/  SEL R5, R14, 0x2, !P0 ;  /* 0x000000020e057807 */ /* 0x000fc80004000000 */
[----:B------:R-:W-:Y:S01]  /*2790*/  SHF.L.U32 R5, R10, R5, RZ ;  /* 0x000000050a057219 */ /* 0x000fe200000006ff */
[----:B------:R-:W-:Y:S06]  /*27a0*/  BRA `(.L_x_69) ;  /* 0x0000000000047947 */ /* 0x000fec0003800000 */
.L_x_247:
[----:B------:R-:W-:-:S07]  /*27b0*/  IMAD.MOV.U32 R5, RZ, RZ, R10 ;  /* 0x000000ffff057224 */ /* 0x000fce00078e000a */
.L_x_69:
[----:B------:R-:W-:Y:S05]  /*27c0*/  BSYNC.RECONVERGENT B3 ;  /* 0x0000000000037941 */ /* 0x000fea0003800200 */
.L_x_68:
[----:B------:R-:W-:Y:S02]  /*27d0*/  R2UR UR4, R70 ;  /* 0x00000000460472ca */ /* 0x000fe400000e0000 */
[----:B------:R-:W-:-:S13]  /*27e0*/  R2UR UR5, R71 ;  /* 0x00000000470572ca */ /* 0x000fda00000e0000 */
[----:B------:R-:W2:Y:S02]  /*27f0*/  LD.E R12, desc[UR4][R12.64+0x4] ;  /* 0x000004040c0c7980 */ /* 0x000ea4000c101900 */
[----:B--2---:R-:W-:-:S04]  /*2800*/  LOP3.LUT P0, RZ, R12, R5, RZ, 0xc0, !PT ;  /* 0x000000050cff7212 */ /* 0x004fc8000780c0ff */
[----:B------:R-:W-:-:S09]  /*2810*/  SEL R10, RZ, 0x1, !P0 ;  /* 0x00000001ff0a7807 */ /* 0x000fd20004000000 */
.L_x_67:
[----:B------:R-:W-:Y:S05]  /*2820*/  BSYNC.RECONVERGENT B4 ;  /* 0x0000000000047941 */ /* 0x000fea0003800200 */
.L_x_66:
[----:B------:R-:W-:Y:S01]  /*2830*/  LOP3.LUT R3, R10, R3, RZ, 0xfc, !PT ;  /* 0x000000030a037212 */ /* 0x000fe200078efcff */
[----:B------:R-:W-:Y:S03]  /*2840*/  BSSY.RECONVERGENT B1, `(.L_x_81) ;  /* 0x0000143000017945 */ /* 0x000fe60003800200 */
[----:B------:R-:W-:-:S13]  /*2850*/  LOP3.LUT P0, RZ, R3, 0xff, RZ, 0xc0, !PT ;  /* 0x000000ff03ff7812 */ /* 0x000fda000780c0ff */
[----:B------:R-:W-:Y:S05]  /*2860*/  @P0 BRA `(.L_x_82) ;  /* 0x0000001400000947 */ /* 0x000fea0003800000 */
[----:B------:R-:W-:Y:S01]  /*2870*/  IMAD.SHL.U32 R5, R19, 0x1000000, RZ ;  /* 0x0100000013057824 */ /* 0x000fe200078e00ff */
[C---:B------:R-:W-:Y:S02]  /*2880*/  R2UR UR4, R70.reuse ;  /* 0x00000000460472ca */ /* 0x040fe400000e0000 */
[C---:B------:R-:W-:Y:S02]  /*2890*/  R2UR UR5, R71.reuse ;  /* 0x00000000470572ca */ /* 0x040fe400000e0000 */
[C---:B------:R-:W-:Y:S02]  /*28a0*/  R2UR UR8, R70.reuse ;  /* 0x00000000460872ca */ /* 0x040fe400000e0000 */
[----:B------:R-:W-:Y:S02]  /*28b0*/  R2UR UR9, R71 ;  /* 0x00000000470972ca */ /* 0x000fe400000e0000 */
[----:B------:R-:W-:Y:S02]  /*28c0*/  LEA.HI.SX32 R12, P0, R5, R6, 0xb ;  /* 0x00000006050c7211 */ /* 0x000fe40007815aff */
[----:B------:R-:W-:-:S02]  /*28d0*/  R2UR UR6, R70 ;  /* 0x00000000460672ca */ /* 0x000fc400000e0000 */
[----:B------:R-:W-:Y:S02]  /*28e0*/  LEA.HI.X.SX32 R13, R5, R7, 0x1, P0 ;  /* 0x00000007050d7211 */ /* 0x000fe400000f0eff */
[----:B------:R-:W-:-:S03]  /*28f0*/  R2UR UR7, R71 ;  /* 0x00000000470772ca */ /* 0x000fc600000e0000 */
[----:B------:R0:W-:Y:S04]  /*2900*/  ST.E desc[UR4][R12.64], R22 ;  /* 0x000000160c007985 */ /* 0x0001e8000c101904 */
[----:B------:R-:W2:Y:S01]  /*2910*/  LD.E.U16 R25, desc[UR8][R52.64+0x8] ;  /* 0x0000080834197980 */ /* 0x000ea2000c101500 */
[----:B------:R-:W-:Y:S01]  /*2920*/  ISETP.NE.AND P0, PT, R22, RZ, PT ;  /* 0x000000ff1600720c */ /* 0x000fe20003f05270 */
[----:B------:R-:W-:Y:S01]  /*2930*/  BSSY.RECONVERGENT B4, `(.L_x_83) ;  /* 0x000003f000047945 */ /* 0x000fe20003800200 */
[----:B------:R-:W-:-:S03]  /*2940*/  IMAD.MOV.U32 R5, RZ, RZ, 0x1 ;  /* 0x00000001ff057424 */ /* 0x000fc600078e00ff */
[----:B------:R0:W5:Y:S01]  /*2950*/  LD.E.64 R6, desc[UR6][R52.64] ;  /* 0x0000000634067980 */ /* 0x000162000c101b00 */
[----:B--2---:R-:W-:-:S07]  /*2960*/  PRMT R8, R25, 0x9910, RZ ;  /* 0x0000991019087816 */ /* 0x004fce00000000ff */
[----:B0-----:R-:W-:Y:S05]  /*2970*/  @!P0 BRA `(.L_x_84) ;  /* 0x0000000000e88947 */ /* 0x001fea0003800000 */
        /* <DEDUP_REMOVED lines=8> */
[----:B------:R-:W-:Y:S01]  /*2a00*/  IMAD.MOV.U32 R9, RZ, RZ, RZ ;  /* 0x000000ffff097224 */ /* 0x000fe200078e00ff */
[----:B------:R-:W-:Y:S01]  /*2a10*/  ISETP.GT.AND P0, PT, R12, RZ, PT ;  /* 0x000000ff0c00720c */ /* 0x000fe20003f04270 */
[----:B------:R-:W-:-:S12]  /*2a20*/  IMAD.MOV.U32 R5, RZ, RZ, 0x1 ;  /* 0x00000001ff057424 */ /* 0x000fd800078e00ff */
[----:B------:R-:W-:Y:S05]  /*2a30*/  @!P0 BRA `(.L_x_89) ;  /* 0x0000000000648947 */ /* 0x000fea0003800000 */
[----:B------:R-:W-:Y:S01]  /*2a40*/  IMAD.IADD R10, R12, 0x1, -R9 ;  /* 0x000000010c0a7824 */ /* 0x000fe200078e0a09 */
[----:B------:R-:W-:Y:S01]  /*2a50*/  BSSY.RECONVERGENT B8, `(.L_x_90) ;  /* 0x000000e000087945 */ /* 0x000fe20003800200 */
[----:B------:R-:W-:-:S03]  /*2a60*/  PLOP3.LUT P0, PT, PT, PT, PT, 0x80, 0x8 ;  /* 0x000000000008781c */ /* 0x000fc60003f0f070 */
[----:B------:R-:W-:-:S13]  /*2a70*/  ISETP.GT.AND P2, PT, R10, 0xc, PT ;  /* 0x0000000c0a00780c */ /* 0x000fda0003f44270 */
[----:B------:R-:W-:Y:S05]  /*2a80*/  @!P2 BRA `(.L_x_91) ;  /* 0x000000000028a947 */ /* 0x000fea0003800000 */
[----:B------:R-:W-:Y:S01]  /*2a90*/  BSSY.RECONVERGENT B9, `(.L_x_92) ;  /* 0x0000008000097945 */ /* 0x000fe20003800200 */
[----:B------:R-:W-:Y:S01]  /*2aa0*/  PLOP3.LUT P0, PT, PT, PT, PT, 0x8, 0x80 ;  /* 0x000000000080781c */ /* 0x000fe20003f0e170 */
[----:B------:R-:W-:-:S12]  /*2ab0*/  VIADD R22, R12, 0xfffffff4 ;  /* 0xfffffff40c167836 */ /* 0x000fd80000000000 */
.L_x_93:
[----:B------:R-:W-:Y:S02]  /*2ac0*/  VIADD R9, R9, 0x10 ;  /* 0x0000001009097836 */ /* 0x000fe40000000000 */
[----:B------:R-:W-:Y:S02]  /*2ad0*/  IMAD.MOV.U32 R10, RZ, RZ, R5 ;  /* 0x000000ffff0a7224 */ /* 0x000fe400078e0005 */
[----:B------:R-:W-:Y:S01]  /*2ae0*/  IMAD.U32 R5, R5, 0x10000, RZ ;  /* 0x0001000005057824 */ /* 0x000fe200078e00ff */
[----:B------:R-:W-:-:S13]  /*2af0*/  ISETP.GE.AND P2, PT, R9, R22, PT ;  /* 0x000000160900720c */ /* 0x000fda0003f46270 */
[----:B------:R-:W-:Y:S05]  /*2b00*/  @!P2 BRA `(.L_x_93) ;  /* 0xfffffffc00eca947 */ /* 0x000fea000383ffff */
[----:B------:R-:W-:Y:S05]  /*2b10*/  BSYNC.RECONVERGENT B9 ;  /* 0x0000000000097941 */ /* 0x000fea0003800200 */
.L_x_92:
[----:B------:R-:W-:-:S07]  /*2b20*/  IMAD.SHL.U32 R26, R10, 0x1000, RZ ;  /* 0x000010000a1a7824 */ /* 0x000fce00078e00ff */
.L_x_91:
[----:B------:R-:W-:Y:S05]  /*2b30*/  BSYNC.RECONVERGENT B8 ;  /* 0x0000000000087941 */ /* 0x000fea0003800200 */
.L_x_90:
[----:B------:R-:W-:-:S05]  /*2b40*/  IMAD.IADD R10, R12, 0x1, -R9 ;  /* 0x000000010c0a7824 */ /* 0x000fca00078e0a09 */
[----:B------:R-:W-:-:S13]  /*2b50*/  ISETP.GT.AND P2, PT, R10, 0x4, PT ;  /* 0x000000040a00780c */ /* 0x000fda0003f44270 */
[----:B------:R-:W-:Y:S01]  /*2b60*/  @P2 VIADD R9, R9, 0x8 ;  /* 0x0000000809092836 */ /* 0x000fe20000000000 */
[----:B------:R-:W-:Y:S01]  /*2b70*/  @P2 PLOP3.LUT P0, PT, PT, PT, PT, 0x8, 0x80 ;  /* 0x000000000080281c */ /* 0x000fe20003f0e170 */
[C---:B------:R-:W-:Y:S02]  /*2b80*/  @P2 IMAD.SHL.U32 R26, R5.reuse, 0x10, RZ ;  /* 0x00000010051a2824 */ /* 0x040fe400078e00ff */
[----:B------:R-:W-:Y:S01]  /*2b90*/  @P2 IMAD.SHL.U32 R5, R5, 0x100, RZ ;  /* 0x0000010005052824 */ /* 0x000fe200078e00ff */
[----:B------:R-:W-:-:S13]  /*2ba0*/  ISETP.NE.OR P0, PT, R9, R12, P0 ;  /* 0x0000000c0900720c */ /* 0x000fda0000705670 */
[----:B------:R-:W-:Y:S05]  /*2bb0*/  @!P0 BREAK.RELIABLE B5 ;  /* 0x0000000000058942 */ /* 0x000fea0003800100 */
[----:B------:R-:W-:Y:S05]  /*2bc0*/  @!P0 BRA `(.L_x_94) ;  /* 0x0000000000208947 */ /* 0x000fea0003800000 */
.L_x_89:
[----:B------:R-:W-:Y:S05]  /*2bd0*/  BSYNC.RELIABLE B5 ;  /* 0x0000000000057941 */ /* 0x000fea0003800100 */
.L_x_88:
[----:B------:R-:W-:Y:S01]  /*2be0*/  BSSY.RECONVERGENT B5, `(.L_x_94) ;  /* 0x0000006000057945 */ /* 0x000fe20003800200 */
.L_x_95:
[----:B------:R-:W-:Y:S02]  /*2bf0*/  VIADD R9, R9, 0x4 ;  /* 0x0000000409097836 */ /* 0x000fe40000000000 */
[----:B------:R-:W-:Y:S02]  /*2c00*/  IMAD.MOV.U32 R26, RZ, RZ, R5 ;  /* 0x000000ffff1a7224 */ /* 0x000fe400078e0005 */
[----:B------:R-:W-:Y:S01]  /*2c10*/  IMAD.SHL.U32 R5, R5, 0x10, RZ ;  /* 0x0000001005057824 */ /* 0x000fe200078e00ff */
[----:B------:R-:W-:-:S13]  /*2c20*/  ISETP.NE.AND P0, PT, R9, R12, PT ;  /* 0x0000000c0900720c */ /* 0x000fda0003f05270 */
[----:B------:R-:W-:Y:S05]  /*2c30*/  @P0 BRA `(.L_x_95) ;  /* 0xfffffffc00ec0947 */ /* 0x000fea000383ffff */
[----:B------:R-:W-:Y:S05]  /*2c40*/  BSYNC.RECONVERGENT B5 ;  /* 0x0000000000057941 */ /* 0x000fea0003800200 */
.L_x_94:
[----:B------:R-:W-:Y:S05]  /*2c50*/  BSYNC.RECONVERGENT B2 ;  /* 0x0000000000027941 */ /* 0x000fea0003800200 */
.L_x_87:
[----:B------:R-:W-:-:S07]  /*2c60*/  IMAD.SHL.U32 R9, R26, 0x20, RZ ;  /* 0x000000201a097824 */ /* 0x000fce00078e00ff */
.L_x_86:
[----:B------:R-:W-:Y:S05]  /*2c70*/  BSYNC.RECONVERGENT B3 ;  /* 0x0000000000037941 */ /* 0x000fea0003800200 */
.L_x_85:
[----:B------:R-:W-:-:S05]  /*2c80*/  VIMNMX.U32 R10, PT, PT, R19, 0x2, PT ;  /* 0x00000002130a7848 */ /* 0x000fca0003fe0000 */
[----:B------:R-:W-:-:S04]  /*2c90*/  IMAD.SHL.U32 R10, R10, 0x4, RZ ;  /* 0x000000040a0a7824 */ /* 0x000fc800078e00ff */
[----:B------:R-:W0:Y:S02]  /*2ca0*/  LDC R12, c[0x2][R10+0xc] ;  /* 0x008003000a0c7b82 */ /* 0x000e240000000800 */
[----:B0-----:R-:W-:-:S04]  /*2cb0*/  SHF.R.S32.HI R13, RZ, 0x1f, R12 ;  /* 0x0000001fff0d7819 */ /* 0x001fc8000001140c */
.L_x_249:
[----:B------:R-:W-:Y:S05]  /*2cc0*/  BRX R12 -0x2cd0                                                                                (*"BRANCH_TARGETS .L_x_84,.L_x_251,.L_x_252"*) ;  /* 0xffffffd00ccc7949 */ /* 0x000fea000383ffff */
.L_x_252:
[----:B------:R-:W-:-:S04]  /*2cd0*/  ISETP.NE.AND P0, PT, R19, 0x2, PT ;  /* 0x000000021300780c */ /* 0x000fc80003f05270 */
[----:B------:R-:W-:-:S04]  /*2ce0*/  SEL R10, R14, 0x2, !P0 ;  /* 0x000000020e0a7807 */ /* 0x000fc80004000000 */
[----:B------:R-:W-:Y:S01]  /*2cf0*/  SHF.L.U32 R5, R9, R10, RZ ;  /* 0x0000000a09057219 */ /* 0x000fe200000006ff */
[----:B------:R-:W-:Y:S06]  /*2d00*/  BRA `(.L_x_84) ;  /* 0x0000000000047947 */ /* 0x000fec0003800000 */
.L_x_251:
[----:B------:R-:W-:-:S07]  /*2d10*/  IMAD.MOV.U32 R5, RZ, RZ, R9 ;  /* 0x000000ffff057224 */ /* 0x000fce00078e0009 */
.L_x_84:
[----:B------:R-:W-:Y:S05]  /*2d20*/  BSYNC.RECONVERGENT B4 ;  /* 0x0000000000047941 */ /* 0x000fea0003800200 */
.L_x_83:
[----:B------:R-:W-:-:S04]  /*2d30*/  PRMT R9, R25, 0x9910, RZ ;  /* 0x0000991019097816 */ /* 0x000fc800000000ff */
[----:B------:R-:W-:-:S13]  /*2d40*/  ISETP.GE.AND P0, PT, R9, 0x1, PT ;  /* 0x000000010900780c */ /* 0x000fda0003f06270 */
[----:B------:R-:W-:Y:S05]  /*2d50*/  @!P0 BRA `(.L_x_82) ;  /* 0x0000000c00c48947 */ /* 0x000fea0003800000 */
[----:B------:R-:W-:Y:S01]  /*2d60*/  ISETP.GE.U32.AND P2, PT, R25, 0x4, PT ;  /* 0x000000041900780c */ /* 0x000fe20003f46070 */
[----:B------:R-:W-:Y:S01]  /*2d70*/  BSSY.RECONVERGENT B2, `(.L_x_96) ;  /* 0x0000068000027945 */ /* 0x000fe20003800200 */
[----:B------:R-:W-:-:S11]  /*2d80*/  IMAD.MOV.U32 R33, RZ, RZ, RZ ;  /* 0x000000ffff217224 */ /* 0x000fd600078e00ff */
        /* <DEDUP_REMOVED lines=16> */
.L_x_99:
[----:B------:R-:W-:Y:S05]  /*2e90*/  BSYNC.RECONVERGENT B3 ;  /* 0x0000000000037941 */ /* 0x000fea0003800200 */
.L_x_98:
[----:B------:R-:W-:Y:S04]  /*2ea0*/  BSSY.RECONVERGENT B3, `(.L_x_100) ;  /* 0x0000009000037945 */ /* 0x000fe80003800200 */
[----:B------:R-:W-:Y:S05]  /*2eb0*/  @!P4 BRA `(.L_x_101) ;  /* 0x00000000001cc947 */ /* 0x000fea0003800000 */
[----:B------:R-:W-:Y:S02]  /*2ec0*/  R2UR UR4, R70 ;  /* 0x00000000460472ca */ /* 0x000fe400000e0000 */
[----:B------:R-:W-:-:S13]  /*2ed0*/  R2UR UR5, R71 ;  /* 0x00000000470572ca */ /* 0x000fda00000e0000 */
[----:B0----5:R-:W2:Y:S02]  /*2ee0*/  LD.E.64 R12, desc[UR4][R6.64+0x8] ;  /* 0x00000804060c7980 */ /* 0x021ea4000c101b00 */
[----:B--2---:R-:W-:-:S05]  /*2ef0*/  IMAD.WIDE R12, R11, 0x8, R12 ;  /* 0x000000080b0c7825 */ /* 0x004fca00078e020c */
[----:B------:R-:W2:Y:S02]  /*2f00*/  LD.E R10, desc[UR4][R12.64+0x4] ;  /* 0x000004040c0a7980 */ /* 0x000ea4000c101900 */
[----:B--2---:R-:W-:-:S05]  /*2f10*/  LOP3.LUT R9, R10, R5, RZ, 0xfc, !PT ;  /* 0x000000050a097212 */ /* 0x004fca00078efcff */
[----:B------:R1:W-:Y:S02]  /*2f20*/  ST.E desc[UR4][R12.64+0x4], R9 ;  /* 0x000004090c007985 */ /* 0x0003e4000c101904 */
.L_x_101:
[----:B------:R-:W-:Y:S05]  /*2f30*/  BSYNC.RECONVERGENT B3 ;  /* 0x0000000000037941 */ /* 0x000fea0003800200 */
.L_x_100:
[----:B------:R-:W-:Y:S04]  /*2f40*/  BSSY.RECONVERGENT B3, `(.L_x_102) ;  /* 0x0000009000037945 */ /* 0x000fe80003800200 */
[----:B------:R-:W-:Y:S05]  /*2f50*/  @!P5 BRA `(.L_x_103) ;  /* 0x00000000001cd947 */ /* 0x000fea0003800000 */
[----:B------:R-:W-:Y:S02]  /*2f60*/  R2UR UR4, R70 ;  /* 0x00000000460472ca */ /* 0x000fe400000e0000 */
[----:B------:R-:W-:-:S13]  /*2f70*/  R2UR UR5, R71 ;  /* 0x00000000470572ca */ /* 0x000fda00000e0000 */
[----:B01---5:R-:W2:Y:S02]  /*2f80*/  LD.E.64 R12, desc[UR4][R6.64+0x10] ;  /* 0x00001004060c7980 */ /* 0x023ea4000c101b00 */
[----:B--2---:R-:W-:-:S05]  /*2f90*/  IMAD.WIDE R12, R11, 0x8, R12 ;  /* 0x000000080b0c7825 */ /* 0x004fca00078e020c */
[----:B------:R-:W2:Y:S02]  /*2fa0*/  LD.E R10, desc[UR4][R12.64+0x4] ;  /* 0x000004040c0a7980 */ /* 0x000ea4000c101900 */
[----:B--2---:R-:W-:-:S05]  /*2fb0*/  LOP3.LUT R9, R10, R5, RZ, 0xfc, !PT ;  /* 0x000000050a097212 */ /* 0x004fca00078efcff */
[----:B------:R2:W-:Y:S02]  /*2fc0*/  ST.E desc[UR4][R12.64+0x4], R9 ;  /* 0x000004090c007985 */ /* 0x0005e4000c101904 */
.L_x_103:
[----:B------:R-:W-:Y:S05]  /*2fd0*/  BSYNC.RECONVERGENT B3 ;  /* 0x0000000000037941 */ /* 0x000fea0003800200 */
.L_x_102:
[----:B------:R-:W-:Y:S04]  /*2fe0*/  BSSY.RECONVERGENT B3, `(.L_x_104) ;  /* 0x0000009000037945 */ /* 0x000fe80003800200 */
[----:B------:R-:W-:Y:S05]  /*2ff0*/  @!P6 BRA `(.L_x_105) ;  /* 0x00000000001ce947 */ /* 0x000fea0003800000 */
[----:B------:R-:W-:Y:S02]  /*3000*/  R2UR UR4, R70 ;  /* 0x00000000460472ca */ /* 0x000fe400000e0000 */
[----:B------:R-:W-:-:S13]  /*3010*/  R2UR UR5, R71 ;  /* 0x00000000470572ca */ /* 0x000fda00000e0000 */
[----:B012--5:R-:W2:Y:S02]  /*3020*/  LD.E.64 R12, desc[UR4][R6.64+0x18] ;  /* 0x00001804060c7980 */ /* 0x027ea4000c101b00 */
[----:B--2---:R-:W-:-:S05]  /*3030*/  IMAD.WIDE R12, R11, 0x8, R12 ;  /* 0x000000080b0c7825 */ /* 0x004fca00078e020c */
[----:B------:R-:W2:Y:S02]  /*3040*/  LD.E R10, desc[UR4][R12.64+0x4] ;  /* 0x000004040c0a7980 */ /* 0x000ea4000c101900 */
[----:B--2---:R-:W-:-:S05]  /*3050*/  LOP3.LUT R9, R10, R5, RZ, 0xfc, !PT ;  /* 0x000000050a097212 */ /* 0x004fca00078efcff */
[----:B------:R3:W-:Y:S02]  /*3060*/  ST.E desc[UR4][R12.64+0x4], R9 ;  /* 0x000004090c007985 */ /* 0x0007e4000c101904 */
.L_x_105:
[----:B------:R-:W-:Y:S05]  /*3070*/  BSYNC.RECONVERGENT B3 ;  /* 0x0000000000037941 */ /* 0x000fea0003800200 */
.L_x_104:
[----:B------:R-:W-:Y:S05]  /*3080*/  @!P0 BRA `(.L_x_97) ;  /* 0x0000000000d88947 */ /* 0x000fea0003800000 */
[----:B------:R-:W-:Y:S01]  /*3090*/  BSSY.RECONVERGENT B3, `(.L_x_97) ;  /* 0x0000035000037945 */ /* 0x000fe20003800200 */
[----:B------:R-:W-:-:S07]  /*30a0*/  IMAD.MOV.U32 R19, RZ, RZ, 0x4 ;  /* 0x00000004ff137424 */ /* 0x000fce00078e00ff */
.L_x_114:
[CC--:B------:R-:W-:Y:S01]  /*30b0*/  ISETP.NE.AND P0, PT, R19.reuse, R18.reuse, PT ;  /* 0x000000121300720c */ /* 0x0c0fe20003f05270 */
[C---:B------:R-:W-:Y:S01]  /*30c0*/  VIADD R15, R19.reuse, 0x1 ;  /* 0x00000001130f7836 */ /* 0x040fe20000000000 */
[----:B------:R-:W-:Y:S01]  /*30d0*/  BSSY.RECONVERGENT B4, `(.L_x_106) ;  /* 0x000000f000047945 */ /* 0x000fe20003800200 */
[C---:B0123--:R-:W-:Y:S02]  /*30e0*/  VIADD R13, R19.reuse, 0x2 ;  /* 0x00000002130d7836 */ /* 0x04ffe40000000000 */
[----:B------:R-:W-:Y:S01]  /*30f0*/  VIADD R9, R19, 0x3 ;  /* 0x0000000313097836 */ /* 0x000fe20000000000 */
[-C--:B------:R-:W-:Y:S01]  /*3100*/  ISETP.NE.AND P3, PT, R15, R18.reuse, PT ;  /* 0x000000120f00720c */ /* 0x080fe20003f65270 */
[----:B-----5:R-:W-:Y:S01]  /*3110*/  IMAD.WIDE.U32 R14, R19, 0x8, R6 ;  /* 0x00000008130e7825 */ /* 0x020fe200078e0006 */
[-C--:B------:R-:W-:Y:S02]  /*3120*/  ISETP.NE.AND P4, PT, R13, R18.reuse, PT ;  /* 0x000000120d00720c */ /* 0x080fe40003f85270 */
[----:B------:R-:W-:-:S03]  /*3130*/  ISETP.NE.AND P5, PT, R9, R18, PT ;  /* 0x000000120900720c */ /* 0x000fc60003fa5270 */
[----:B------:R-:W-:Y:S10]  /*3140*/  @!P0 BRA `(.L_x_107) ;  /* 0x00000000001c8947 */ /* 0x000ff40003800000 */
[----:B------:R-:W-:Y:S02]  /*3150*/  R2UR UR4, R70 ;  /* 0x00000000460472ca */ /* 0x000fe400000e0000 */
[----:B------:R-:W-:-:S13]  /*3160*/  R2UR UR5, R71 ;  /* 0x00000000470572ca */ /* 0x000fda00000e0000 */
[----:B------:R-:W2:Y:S02]  /*3170*/  LD.E.64 R12, desc[UR4][R14.64] ;  /* 0x000000040e0c7980 */ /* 0x000ea4000c101b00 */
[----:B--2---:R-:W-:-:S05]  /*3180*/  IMAD.WIDE R12, R11, 0x8, R12 ;  /* 0x000000080b0c7825 */ /* 0x004fca00078e020c */
[----:B------:R-:W2:Y:S02]  /*3190*/  LD.E R10, desc[UR4][R12.64+0x4] ;  /* 0x000004040c0a7980 */ /* 0x000ea4000c101900 */
[----:B--2---:R-:W-:-:S05]  /*31a0*/  LOP3.LUT R9, R10, R5, RZ, 0xfc, !PT ;  /* 0x000000050a097212 */ /* 0x004fca00078efcff */
[----:B------:R0:W-:Y:S02]  /*31b0*/  ST.E desc[UR4][R12.64+0x4], R9 ;  /* 0x000004090c007985 */ /* 0x0001e4000c101904 */
.L_x_107:
[----:B------:R-:W-:Y:S05]  /*31c0*/  BSYNC.RECONVERGENT B4 ;  /* 0x0000000000047941 */ /* 0x000fea0003800200 */
.L_x_106:
[----:B------:R-:W-:Y:S04]  /*31d0*/  BSSY.RECONVERGENT B4, `(.L_x_108) ;  /* 0x0000009000047945 */ /* 0x000fe80003800200 */
[----:B------:R-:W-:Y:S05]  /*31e0*/  @!P3 BRA `(.L_x_109) ;  /* 0x00000000001cb947 */ /* 0x000fea0003800000 */
[----:B------:R-:W-:Y:S02]  /*31f0*/  R2UR UR4, R70 ;  /* 0x00000000460472ca */ /* 0x000fe400000e0000 */
[----:B------:R-:W-:-:S13]  /*3200*/  R2UR UR5, R71 ;  /* 0x00000000470572ca */ /* 0x000fda00000e0000 */
[----:B0-----:R-:W2:Y:S02]  /*3210*/  LD.E.64 R12, desc[UR4][R14.64+0x8] ;  /* 0x000008040e0c7980 */ /* 0x001ea4000c101b00 */
[----:B--2---:R-:W-:-:S05]  /*3220*/  IMAD.WIDE R12, R11, 0x8, R12 ;  /* 0x000000080b0c7825 */ /* 0x004fca00078e020c */
[----:B------:R-:W2:Y:S02]  /*3230*/  LD.E R10, desc[UR4][R12.64+0x4] ;  /* 0x000004040c0a7980 */ /* 0x000ea4000c101900 */
[----:B--2---:R-:W-:-:S05]  /*3240*/  LOP3.LUT R9, R10, R5, RZ, 0xfc, !PT ;  /* 0x000000050a097212 */ /* 0x004fca00078efcff */
[----:B------:R1:W-:Y:S02]  /*3250*/  ST.E desc[UR4][R12.64+0x4], R9 ;  /* 0x000004090c007985 */ /* 0x0003e4000c101904 */
.L_x_109:
[----:B------:R-:W-:Y:S05]  /*3260*/  BSYNC.RECONVERGENT B4 ;  /* 0x0000000000047941 */ /* 0x000fea0003800200 */
.L_x_108:
[----:B------:R-:W-:Y:S04]  /*3270*/  BSSY.RECONVERGENT B4, `(.L_x_110) ;  /* 0x0000009000047945 */ /* 0x000fe80003800200 */
[----:B------:R-:W-:Y:S05]  /*3280*/  @!P4 BRA `(.L_x_111) ;  /* 0x00000000001cc947 */ /* 0x000fea0003800000 */
[----:B------:R-:W-:Y:S02]  /*3290*/  R2UR UR4, R70 ;  /* 0x00000000460472ca */ /* 0x000fe400000e0000 */
[----:B------:R-:W-:-:S13]  /*32a0*/  R2UR UR5, R71 ;  /* 0x00000000470572ca */ /* 0x000fda00000e0000 */
[----:B01----:R-:W2:Y:S02]  /*32b0*/  LD.E.64 R12, desc[UR4][R14.64+0x10] ;  /* 0x000010040e0c7980 */ /* 0x003ea4000c101b00 */
[----:B--2---:R-:W-:-:S05]  /*32c0*/  IMAD.WIDE R12, R11, 0x8, R12 ;  /* 0x000000080b0c7825 */ /* 0x004fca00078e020c */
[----:B------:R-:W2:Y:S02]  /*32d0*/  LD.E R10, desc[UR4][R12.64+0x4] ;  /* 0x000004040c0a7980 */ /* 0x000ea4000c101900 */
[----:B--2---:R-:W-:-:S05]  /*32e0*/  LOP3.LUT R9, R10, R5, RZ, 0xfc, !PT ;  /* 0x000000050a097212 */ /* 0x004fca00078efcff */
[----:B------:R2:W-:Y:S02]  /*32f0*/  ST.E desc[UR4][R12.64+0x4], R9 ;  /* 0x000004090c007985 */ /* 0x0005e4000c101904 */
.L_x_111:
[----:B------:R-:W-:Y:S05]  /*3300*/  BSYNC.RECONVERGENT B4 ;  /* 0x0000000000047941 */ /* 0x000fea0003800200 */
.L_x_110:
[----:B------:R-:W-:Y:S04]  /*3310*/  BSSY.RECONVERGENT B4, `(.L_x_112) ;  /* 0x0000009000047945 */ /* 0x000fe80003800200 */
[----:B------:R-:W-:Y:S05]  /*3320*/  @!P5 BRA `(.L_x_113) ;  /* 0x00000000001cd947 */ /* 0x000fea0003800000 */
[----:B------:R-:W-:Y:S02]  /*3330*/  R2UR UR4, R70 ;  /* 0x00000000460472ca */ /* 0x000fe400000e0000 */
[----:B------:R-:W-:-:S13]  /*3340*/  R2UR UR5, R71 ;  /* 0x00000000470572ca */ /* 0x000fda00000e0000 */
[----:B012---:R-:W2:Y:S02]  /*3350*/  LD.E.64 R12, desc[UR4][R14.64+0x18] ;  /* 0x000018040e0c7980 */ /* 0x007ea4000c101b00 */
[----:B--2---:R-:W-:-:S05]  /*3360*/  IMAD.WIDE R12, R11, 0x8, R12 ;  /* 0x000000080b0c7825 */ /* 0x004fca00078e020c */
[----:B------:R-:W2:Y:S02]  /*3370*/  LD.E R10, desc[UR4][R12.64+0x4] ;  /* 0x000004040c0a7980 */ /* 0x000ea4000c101900 */
[----:B--2---:R-:W-:-:S05]  /*3380*/  LOP3.LUT R9, R10, R5, RZ, 0xfc, !PT ;  /* 0x000000050a097212 */ /* 0x004fca00078efcff */
[----:B------:R3:W-:Y:S02]  /*3390*/  ST.E desc[UR4][R12.64+0x4], R9 ;  /* 0x000004090c007985 */ /* 0x0007e4000c101904 */
.L_x_113:
[----:B------:R-:W-:Y:S05]  /*33a0*/  BSYNC.RECONVERGENT B4 ;  /* 0x0000000000047941 */ /* 0x000fea0003800200 */
.L_x_112:
[----:B------:R-:W-:-:S05]  /*33b0*/  VIADD R19, R19, 0x4 ;  /* 0x0000000413137836 */ /* 0x000fca0000000000 */
[----:B------:R-:W-:-:S13]  /*33c0*/  ISETP.NE.AND P0, PT, R19, R33, PT ;  /* 0x000000211300720c */ /* 0x000fda0003f05270 */
[----:B------:R-:W-:Y:S05]  /*33d0*/  @P0 BRA `(.L_x_114) ;  /* 0xfffffffc00340947 */ /* 0x000fea000383ffff */
[----:B------:R-:W-:Y:S05]  /*33e0*/  BSYNC.RECONVERGENT B3 ;  /* 0x0000000000037941 */ /* 0x000fea0003800200 */
.L_x_97:
[----:B------:R-:W-:Y:S05]  /*33f0*/  BSYNC.RECONVERGENT B2 ;  /* 0x0000000000027941 */ /* 0x000fea0003800200 */
.L_x_96:
[----:B------:R-:W-:Y:S01]  /*3400*/  LOP3.LUT P3, R25, R25, 0x3, RZ, 0xc0, !PT ;  /* 0x0000000319197812 */ /* 0x000fe2000786c0ff */
[----:B------:R-:W-:-:S12]  /*3410*/  BSSY.RECONVERGENT B2, `(.L_x_115) ;  /* 0x0000027000027945 */ /* 0x000fd80003800200 */
[----:B------:R-:W-:Y:S05]  /*3420*/  @!P3 BRA `(.L_x_116) ;  /* 0x000000000094b947 */ /* 0x000fea0003800000 */
[----:B------:R-:W-:Y:S01]  /*3430*/  ISETP.NE.AND P0, PT, R33, R18, PT ;  /* 0x000000122100720c */ /* 0x000fe20003f05270 */
[----:B------:R-:W-:Y:S01]  /*3440*/  BSSY.RECONVERGENT B3, `(.L_x_117) ;  /* 0x000000b000037945 */ /* 0x000fe20003800200 */
[----:B------:R-:W-:-:S11]  /*3450*/  ISETP.NE.AND P4, PT, R25, 0x1, PT ;  /* 0x000000011900780c */ /* 0x000fd60003f85270 */
[----:B------:R-:W-:Y:S05]  /*3460*/  @!P0 BRA `(.L_x_118) ;  /* 0x0000000000208947 */ /* 0x000fea0003800000 */
[----:B------:R-:W-:Y:S01]  /*3470*/  R2UR UR4, R70 ;  /* 0x00000000460472ca */ /* 0x000fe200000e0000 */
[----:B0123-5:R-:W-:Y:S01]  /*3480*/  IMAD.WIDE.U32 R12, R33, 0x8, R6 ;  /* 0x00000008210c7825 */ /* 0x02ffe200078e0006 */
[----:B------:R-:W-:-:S13]  /*3490*/  R2UR UR5, R71 ;  /* 0x00000000470572ca */ /* 0x000fda00000e0000 */
[----:B------:R-:W2:Y:S02]  /*34a0*/  LD.E.64 R12, desc[UR4][R12.64] ;  /* 0x000000040c0c7980 */ /* 0x000ea4000c101b00 */
[----:B--2---:R-:W-:-:S05]  /*34b0*/  IMAD.WIDE R14, R11, 0x8, R12 ;  /* 0x000000080b0e7825 */ /* 0x004fca00078e020c */
[----:B------:R-:W2:Y:S02]  /*34c0*/  LD.E R10, desc[UR4][R14.64+0x4] ;  /* 0x000004040e0a7980 */ /* 0x000ea4000c101900 */
[----:B--2---:R-:W-:-:S05]  /*34d0*/  LOP3.LUT R9, R10, R5, RZ, 0xfc, !PT ;  /* 0x000000050a097212 */ /* 0x004fca00078efcff */
[----:B------:R4:W-:Y:S02]  /*34e0*/  ST.E desc[UR4][R14.64+0x4], R9 ;  /* 0x000004090e007985 */ /* 0x0009e4000c101904 */
.L_x_118:
[----:B------:R-:W-:Y:S05]  /*34f0*/  BSYNC.RECONVERGENT B3 ;  /* 0x0000000000037941 */ /* 0x000fea0003800200 */
.L_x_117:
[----:B------:R-:W-:Y:S05]  /*3500*/  @!P4 BRA `(.L_x_116) ;  /* 0x00000000005cc947 */ /* 0x000fea0003800000 */
[----:B01234-:R-:W-:-:S05]  /*3510*/  VIADD R9, R33, 0x1 ;  /* 0x0000000121097836 */ /* 0x01ffca0000000000 */
[----:B------:R-:W-:-:S13]  /*3520*/  ISETP.NE.AND P4, PT, R9, R18, PT ;  /* 0x000000120900720c */ /* 0x000fda0003f85270 */
[----:B------:R-:W-:Y:S01]  /*3530*/  @P4 R2UR UR4, R70 ;  /* 0x00000000460442ca */ /* 0x000fe200000e0000 */
[----:B-----5:R-:W-:Y:S01]  /*3540*/  @P4 IMAD.WIDE.U32 R14, R33, 0x8, R6 ;  /* 0x00000008210e4825 */ /* 0x020fe200078e0006 */
[----:B------:R-:W-:-:S13]  /*3550*/  @P4 R2UR UR5, R71 ;  /* 0x00000000470542ca */ /* 0x000fda00000e0000 */
[----:B------:R-:W2:Y:S01]  /*3560*/  @P4 LD.E.64 R12, desc[UR4][R14.64+0x8] ;  /* 0x000008040e0c4980 */ /* 0x000ea2000c101b00 */
[----:B------:R-:W-:-:S05]  /*3570*/  VIADD R9, R33, 0x2 ;  /* 0x0000000221097836 */ /* 0x000fca0000000000 */
[----:B------:R-:W-:-:S04]  /*3580*/  ISETP.NE.AND P0, PT, R9, R18, PT ;  /* 0x000000120900720c */ /* 0x000fc80003f05270 */
[----:B------:R-:W-:Y:S01]  /*3590*/  ISETP.EQ.OR P0, PT, R25, 0x2, !P0 ;  /* 0x000000021900780c */ /* 0x000fe20004702670 */
[----:B--2---:R-:W-:-:S05]  /*35a0*/  @P4 IMAD.WIDE R12, R11, 0x8, R12 ;  /* 0x000000080b0c4825 */ /* 0x004fca00078e020c */
[----:B------:R-:W2:Y:S07]  /*35b0*/  @P4 LD.E R10, desc[UR4][R12.64+0x4] ;  /* 0x000004040c0a4980 */ /* 0x000eae000c101900 */
[----:B------:R-:W-:Y:S01]  /*35c0*/  @!P0 R2UR UR6, R70 ;  /* 0x00000000460682ca */ /* 0x000fe200000e0000 */
[----:B------:R-:W-:Y:S01]  /*35d0*/  @!P0 IMAD.WIDE.U32 R32, R33, 0x8, R6 ;  /* 0x0000000821208825 */ /* 0x000fe200078e0006 */
[----:B------:R-:W-:Y:S02]  /*35e0*/  @!P0 R2UR UR7, R71 ;  /* 0x00000000470782ca */ /* 0x000fe400000e0000 */
[----:B--2---:R-:W-:-:S05]  /*35f0*/  @P4 LOP3.LUT R9, R10, R5, RZ, 0xfc, !PT ;  /* 0x000000050a094212 */ /* 0x004fca00078efcff */
[----:B------:R0:W-:Y:S06]  /*3600*/  @P4 ST.E desc[UR4][R12.64+0x4], R9 ;  /* 0x000004090c004985 */ /* 0x0001ec000c101904 */
[----:B------:R-:W2:Y:S01]  /*3610*/  @!P0 LD.E.64 R14, desc[UR6][R32.64+0x10] ;  /* 0x00001006200e8980 */ /* 0x000ea2000c101b00 */
[----:B------:R-:W-:Y:S02]  /*3620*/  @!P0 R2UR UR4, R70 ;  /* 0x00000000460482ca */ /* 0x000fe400000e0000 */
[----:B------:R-:W-:Y:S01]  /*3630*/  @!P0 R2UR UR5, R71 ;  /* 0x00000000470582ca */ /* 0x000fe200000e0000 */
[----:B--2---:R-:W-:-:S12]  /*3640*/  @!P0 IMAD.WIDE R14, R11, 0x8, R14 ;  /* 0x000000080b0e8825 */ /* 0x004fd800078e020e */
[----:B------:R-:W2:Y:S02]  /*3650*/  @!P0 LD.E R10, desc[UR4][R14.64+0x4] ;  /* 0x000004040e0a8980 */ /* 0x000ea4000c101900 */
[----:B--2---:R-:W-:-:S05]  /*3660*/  @!P0 LOP3.LUT R19, R10, R5, RZ, 0xfc, !PT ;  /* 0x000000050a138212 */ /* 0x004fca00078efcff */
[----:B------:R0:W-:Y:S02]  /*3670*/  @!P0 ST.E desc[UR4][R14.64+0x4], R19 ;  /* 0x000004130e008985 */ /* 0x0001e4000c101904 */
.L_x_116:
[----:B------:R-:W-:Y:S05]  /*3680*/  BSYNC.RECONVERGENT B2 ;  /* 0x0000000000027941 */ /* 0x000fea0003800200 */
.L_x_115:
[----:B------:R-:W-:Y:S01]  /*3690*/  BSSY.RECONVERGENT B2, `(.L_x_119) ;  /* 0x0000038000027945 */ /* 0x000fe20003800200 */
[----:B-----5:R-:W-:-:S04]  /*36a0*/  IMAD.WIDE R6, R18, 0x8, R6 ;  /* 0x0000000812067825 */ /* 0x020fc800078e0206 */
[----:B0123--:R-:W-:Y:S01]  /*36b0*/  IMAD.MOV.U32 R13, RZ, RZ, RZ ;  /* 0x000000ffff0d7224 */ /* 0x00ffe200078e00ff */
[----:B------:R-:W-:Y:S06]  /*36c0*/  @!P2 BRA `(.L_x_120) ;  /* 0x0000000000d0a947 */ /* 0x000fec0003800000 */
[----:B------:R-:W-:Y:S01]  /*36d0*/  LOP3.LUT R13, R8, 0x7ffc, RZ, 0xc0, !PT ;  /* 0x00007ffc080d7812 */ /* 0x000fe200078ec0ff */
[----:B----4-:R-:W-:-:S07]  /*36e0*/  IMAD.MOV.U32 R15, RZ, RZ, RZ ;  /* 0x000000ffff0f7224 */ /* 0x010fce00078e00ff */
.L_x_129:
[CC--:B------:R-:W-:Y:S01]  /*36f0*/  ISETP.NE.AND P0, PT, R15.reuse, R11.reuse, PT ;  /* 0x0000000b0f00720c */ /* 0x0c0fe20003f05270 */
[C---:B0123--:R-:W-:Y:S01]  /*3700*/  VIADD R8, R15.reuse, 0x1 ;  /* 0x000000010f087836 */ /* 0x04ffe20000000000 */
        /* <DEDUP_REMOVED lines=14> */
.L_x_122:
[----:B------:R-:W-:Y:S05]  /*37f0*/  BSYNC.RECONVERGENT B3 ;  /* 0x0000000000037941 */ /* 0x000fea0003800200 */
.L_x_121:
[----:B------:R-:W-:Y:S04]  /*3800*/  BSSY.RECONVERGENT B3, `(.L_x_123) ;  /* 0x0000009000037945 */ /* 0x000fe80003800200 */
[----:B------:R-:W-:Y:S05]  /*3810*/  @!P2 BRA `(.L_x_124) ;  /* 0x00000000001ca947 */ /* 0x000fea0003800000 */
[----:B------:R-:W-:Y:S02]  /*3820*/  R2UR UR4, R70 ;  /* 0x00000000460472ca */ /* 0x000fe400000e0000 */
[----:B------:R-:W-:-:S13]  /*3830*/  R2UR UR5, R71 ;  /* 0x00000000470572ca */ /* 0x000fda00000e0000 */
[----:B0-----:R-:W2:Y:S02]  /*3840*/  LD.E.64 R8, desc[UR4][R6.64] ;  /* 0x0000000406087980 */ /* 0x001ea4000c101b00 */
[----:B--2---:R-:W-:-:S05]  /*3850*/  IMAD.WIDE.U32 R8, R15, 0x8, R8 ;  /* 0x000000080f087825 */ /* 0x004fca00078e0008 */
[----:B------:R-:W2:Y:S02]  /*3860*/  LD.E R10, desc[UR4][R8.64+0xc] ;  /* 0x00000c04080a7980 */ /* 0x000ea4000c101900 */
[----:B--2---:R-:W-:-:S05]  /*3870*/  LOP3.LUT R19, R10, R5, RZ, 0xfc, !PT ;  /* 0x000000050a137212 */ /* 0x004fca00078efcff */
[----:B------:R1:W-:Y:S02]  /*3880*/  ST.E desc[UR4][R8.64+0xc], R19 ;  /* 0x00000c1308007985 */ /* 0x0003e4000c101904 */
.L_x_124:
[----:B------:R-:W-:Y:S05]  /*3890*/  BSYNC.RECONVERGENT B3 ;  /* 0x0000000000037941 */ /* 0x000fea0003800200 */
.L_x_123:
[----:B------:R-:W-:Y:S04]  /*38a0*/  BSSY.RECONVERGENT B3, `(.L_x_125) ;  /* 0x0000009000037945 */ /* 0x000fe80003800200 */
[----:B------:R-:W-:Y:S05]  /*38b0*/  @!P4 BRA `(.L_x_126) ;  /* 0x00000000001cc947 */ /* 0x000fea0003800000 */
[----:B------:R-:W-:Y:S02]  /*38c0*/  R2UR UR4, R70 ;  /* 0x00000000460472ca */ /* 0x000fe400000e0000 */
[----:B------:R-:W-:-:S13]  /*38d0*/  R2UR UR5, R71 ;  /* 0x00000000470572ca */ /* 0x000fda00000e0000 */
[----:B01----:R-:W2:Y:S02]  /*38e0*/  LD.E.64 R8, desc[UR4][R6.64] ;  /* 0x0000000406087980 */ /* 0x003ea4000c101b00 */
[----:B--2---:R-:W-:-:S05]  /*38f0*/  IMAD.WIDE.U32 R8, R15, 0x8, R8 ;  /* 0x000000080f087825 */ /* 0x004fca00078e0008 */
[----:B------:R-:W2:Y:S02]  /*3900*/  LD.E R10, desc[UR4][R8.64+0x14] ;  /* 0x00001404080a7980 */ /* 0x000ea4000c101900 */
[----:B--2---:R-:W-:-:S05]  /*3910*/  LOP3.LUT R19, R10, R5, RZ, 0xfc, !PT ;  /* 0x000000050a137212 */ /* 0x004fca00078efcff */
[----:B------:R2:W-:Y:S02]  /*3920*/  ST.E desc[UR4][R8.64+0x14], R19 ;  /* 0x0000141308007985 */ /* 0x0005e4000c101904 */
.L_x_126:
[----:B------:R-:W-:Y:S05]  /*3930*/  BSYNC.RECONVERGENT B3 ;  /* 0x0000000000037941 */ /* 0x000fea0003800200 */
.L_x_125:
[----:B------:R-:W-:Y:S04]  /*3940*/  BSSY.RECONVERGENT B3, `(.L_x_127) ;  /* 0x0000009000037945 */ /* 0x000fe80003800200 */
[----:B------:R-:W-:Y:S05]  /*3950*/  @!P5 BRA `(.L_x_128) ;  /* 0x00000000001cd947 */ /* 0x000fea0003800000 */
[----:B------:R-:W-:Y:S02]  /*3960*/  R2UR UR4, R70 ;  /* 0x00000000460472ca */ /* 0x000fe400000e0000 */
[----:B------:R-:W-:-:S13]  /*3970*/  R2UR UR5, R71 ;  /* 0x00000000470572ca */ /* 0x000fda00000e0000 */
[----:B012---:R-:W2:Y:S02]  /*3980*/  LD.E.64 R8, desc[UR4][R6.64] ;  /* 0x0000000406087980 */ /* 0x007ea4000c101b00 */
[----:B--2---:R-:W-:-:S05]  /*3990*/  IMAD.WIDE.U32 R8, R15, 0x8, R8 ;  /* 0x000000080f087825 */ /* 0x004fca00078e0008 */
[----:B------:R-:W2:Y:S02]  /*39a0*/  LD.E R10, desc[UR4][R8.64+0x1c] ;  /* 0x00001c04080a7980 */ /* 0x000ea4000c101900 */
[----:B--2---:R-:W-:-:S05]  /*39b0*/  LOP3.LUT R19, R10, R5, RZ, 0xfc, !PT ;  /* 0x000000050a137212 */ /* 0x004fca00078efcff */
[----:B------:R3:W-:Y:S02]  /*39c0*/  ST.E desc[UR4][R8.64+0x1c], R19 ;  /* 0x00001c1308007985 */ /* 0x0007e4000c101904 */
.L_x_128:
[----:B------:R-:W-:Y:S05]  /*39d0*/  BSYNC.RECONVERGENT B3 ;  /* 0x0000000000037941 */ /* 0x000fea0003800200 */
.L_x_127:
[----:B------:R-:W-:-:S05]  /*39e0*/  VIADD R15, R15, 0x4 ;  /* 0x000000040f0f7836 */ /* 0x000fca0000000000 */
[----:B------:R-:W-:-:S13]  /*39f0*/  ISETP.NE.AND P0, PT, R15, R13, PT ;  /* 0x0000000d0f00720c */ /* 0x000fda0003f05270 */
[----:B------:R-:W-:Y:S05]  /*3a00*/  @P0 BRA `(.L_x_129) ;  /* 0xfffffffc00380947 */ /* 0x000fea000383ffff */
.L_x_120:
[----:B------:R-:W-:Y:S05]  /*3a10*/  BSYNC.RECONVERGENT B2 ;  /* 0x0000000000027941 */ /* 0x000fea0003800200 */
.L_x_119:
[----:B------:R-:W-:Y:S05]  /*3a20*/  @!P3 BRA `(.L_x_82) ;  /* 0x000000000090b947 */ /* 0x000fea0003800000 */
[----:B------:R-:W-:Y:S01]  /*3a30*/  ISETP.NE.AND P0, PT, R13, R11, PT ;  /* 0x0000000b0d00720c */ /* 0x000fe20003f05270 */
[----:B------:R-:W-:Y:S01]  /*3a40*/  BSSY.RECONVERGENT B2, `(.L_x_130) ;  /* 0x000000a000027945 */ /* 0x000fe20003800200 */
[----:B------:R-:W-:-:S11]  /*3a50*/  ISETP.NE.AND P2, PT, R25, 0x1, PT ;  /* 0x000000011900780c */ /* 0x000fd60003f45270 */
[----:B------:R-:W-:Y:S05]  /*3a60*/  @!P0 BRA `(.L_x_131) ;  /* 0x00000000001c8947 */ /* 0x000fea0003800000 */
[----:B------:R-:W-:Y:S02]  /*3a70*/  R2UR UR4, R70 ;  /* 0x00000000460472ca */ /* 0x000fe400000e0000 */
[----:B------:R-:W-:-:S13]  /*3a80*/  R2UR UR5, R71 ;  /* 0x00000000470572ca */ /* 0x000fda00000e0000 */
[----:B01234-:R-:W2:Y:S02]  /*3a90*/  LD.E.64 R8, desc[UR4][R6.64] ;  /* 0x0000000406087980 */ /* 0x01fea4000c101b00 */
[----:B--2---:R-:W-:-:S05]  /*3aa0*/  IMAD.WIDE.U32 R8, R13, 0x8, R8 ;  /* 0x000000080d087825 */ /* 0x004fca00078e0008 */
[----:B------:R-:W2:Y:S02]  /*3ab0*/  LD.E R10, desc[UR4][R8.64+0x4] ;  /* 0x00000404080a7980 */ /* 0x000ea4000c101900 */
[----:B--2---:R-:W-:-:S05]  /*3ac0*/  LOP3.LUT R15, R10, R5, RZ, 0xfc, !PT ;  /* 0x000000050a0f7212 */ /* 0x004fca00078efcff */
[----:B------:R0:W-:Y:S02]  /*3ad0*/  ST.E desc[UR4][R8.64+0x4], R15 ;  /* 0x0000040f08007985 */ /* 0x0001e4000c101904 */
.L_x_131:
[----:B------:R-:W-:Y:S05]  /*3ae0*/  BSYNC.RECONVERGENT B2 ;  /* 0x0000000000027941 */ /* 0x000fea0003800200 */
.L_x_130:
[----:B------:R-:W-:Y:S05]  /*3af0*/  @!P2 BRA `(.L_x_82) ;  /* 0x00000000005ca947 */ /* 0x000fea0003800000 */
[C---:B0123--:R-:W-:Y:S01]  /*3b00*/  VIADD R8, R13.reuse, 0x1 ;  /* 0x000000010d087836 */ /* 0x04ffe20000000000 */
[----:B------:R-:W-:Y:S01]  /*3b10*/  BSSY.RECONVERGENT B2, `(.L_x_132) ;  /* 0x000000d000027945 */ /* 0x000fe20003800200 */
[----:B------:R-:W-:-:S03]  /*3b20*/  VIADD R10, R13, 0x2 ;  /* 0x000000020d0a7836 */ /* 0x000fc60000000000 */
[-C--:B------:R-:W-:Y:S02]  /*3b30*/  ISETP.NE.AND P2, PT, R8, R11.reuse, PT ;  /* 0x0000000b0800720c */ /* 0x080fe40003f45270 */
[----:B------:R-:W-:-:S04]  /*3b40*/  ISETP.NE.AND P0, PT, R10, R11, PT ;  /* 0x0000000b0a00720c */ /* 0x000fc80003f05270 */
[----:B------:R-:W-:-:S07]  /*3b50*/  ISETP.EQ.OR P0, PT, R25, 0x2, !P0 ;  /* 0x000000021900780c */ /* 0x000fce0004702670 */
[----:B------:R-:W-:Y:S06]  /*3b60*/  @!P2 BRA `(.L_x_133) ;  /* 0x00000000001ca947 */ /* 0x000fec0003800000 */
[----:B------:R-:W-:Y:S02]  /*3b70*/  R2UR UR4, R70 ;  /* 0x00000000460472ca */ /* 0x000fe400000e0000 */
[----:B------:R-:W-:-:S13]  /*3b80*/  R2UR UR5, R71 ;  /* 0x00000000470572ca */ /* 0x000fda00000e0000 */
[----:B----4-:R-:W2:Y:S02]  /*3b90*/  LD.E.64 R8, desc[UR4][R6.64] ;  /* 0x0000000406087980 */ /* 0x010ea4000c101b00 */
[----:B--2---:R-:W-:-:S05]  /*3ba0*/  IMAD.WIDE.U32 R8, R13, 0x8, R8 ;  /* 0x000000080d087825 */ /* 0x004fca00078e0008 */
[----:B------:R-:W2:Y:S02]  /*3bb0*/  LD.E R10, desc[UR4][R8.64+0xc] ;  /* 0x00000c04080a7980 */ /* 0x000ea4000c101900 */
[----:B--2---:R-:W-:-:S05]  /*3bc0*/  LOP3.LUT R15, R10, R5, RZ, 0xfc, !PT ;  /* 0x000000050a0f7212 */ /* 0x004fca00078efcff */
[----:B------:R0:W-:Y:S02]  /*3bd0*/  ST.E desc[UR4][R8.64+0xc], R15 ;  /* 0x00000c0f08007985 */ /* 0x0001e4000c101904 */
.L_x_133:
[----:B------:R-:W-:Y:S05]  /*3be0*/  BSYNC.RECONVERGENT B2 ;  /* 0x0000000000027941 */ /* 0x000fea0003800200 */
.L_x_132:
[----:B------:R-:W-:Y:S05]  /*3bf0*/  @P0 BRA `(.L_x_82) ;  /* 0x00000000001c0947 */ /* 0x000fea0003800000 */
[----:B------:R-:W-:Y:S02]  /*3c00*/  R2UR UR4, R70 ;  /* 0x00000000460472ca */ /* 0x000fe400000e0000 */
[----:B------:R-:W-:-:S13]  /*3c10*/  R2UR UR5, R71 ;  /* 0x00000000470572ca */ /* 0x000fda00000e0000 */
[----:B------:R-:W0:Y:S02]  /*3c20*/  LD.E.64 R6, desc[UR4][R6.64] ;  /* 0x0000000406067980 */ /* 0x000e24000c101b00 */
[----:B0---4-:R-:W-:-:S05]  /*3c30*/  IMAD.WIDE.U32 R8, R13, 0x8, R6 ;  /* 0x000000080d087825 */ /* 0x011fca00078e0006 */
[----:B------:R-:W2:Y:S02]  /*3c40*/  LD.E R10, desc[UR4][R8.64+0x14] ;  /* 0x00001404080a7980 */ /* 0x000ea4000c101900 */
[----:B--2---:R-:W-:-:S05]  /*3c50*/  LOP3.LUT R5, R10, R5, RZ, 0xfc, !PT ;  /* 0x000000050a057212 */ /* 0x004fca00078efcff */
[----:B------:R0:W-:Y:S02]  /*3c60*/  ST.E desc[UR4][R8.64+0x14], R5 ;  /* 0x0000140508007985 */ /* 0x0001e4000c101904 */
.L_x_82:
[----:B------:R-:W-:Y:S05]  /*3c70*/  BSYNC.RECONVERGENT B1 ;  /* 0x0000000000017941 */ /* 0x000fea0003800200 */
.L_x_81:
[----:B------:R-:W-:Y:S05]  /*3c80*/  @P1 BRA `(.L_x_134) ;  /* 0xffffffe400001947 */ /* 0x000fea000383ffff */
[----:B------:R-:W-:Y:S05]  /*3c90*/  BSYNC.RECONVERGENT B0 ;  /* 0x0000000000007941 */ /* 0x000fea0003800200 */
.L_x_65:
[----:B------:R-:W-:-:S13]  /*3ca0*/  LOP3.LUT P0, RZ, R3, 0xff, RZ, 0xc0, !PT ;  /* 0x000000ff03ff7812 */ /* 0x000fda000780c0ff */
[----:B------:R-:W-:Y:S05]  /*3cb0*/  @P0 BRA `(.L_x_64) ;  /* 0x0000000800100947 */ /* 0x000fea0003800000 */
[----:B------:R-:W-:Y:S02]  /*3cc0*/  R2UR UR4, R70 ;  /* 0x00000000460472ca */ /* 0x000fe400000e0000 */
[----:B------:R-:W-:-:S13]  /*3cd0*/  R2UR UR5, R71 ;  /* 0x00000000470572ca */ /* 0x000fda00000e0000 */
[----:B------:R-:W2:Y:S04]  /*3ce0*/  LDG.E.64 R32, desc[UR4][R54.64] ;  /* 0x0000000436207981 */ /* 0x000ea8000c1e1b00 */
[----:B--2---:R-:W2:Y:S01]  /*3cf0*/  LD.E.U8 R0, desc[UR4][R32.64+0x18] ;  /* 0x0000180420007980 */ /* 0x004ea2000c101100 */
[----:B------:R-:W-:Y:S01]  /*3d00*/  BSSY.RECONVERGENT B0, `(.L_x_135) ;  /* 0x0000040000007945 */ /* 0x000fe20003800200 */
[----:B--2---:R-:W-:-:S13]  /*3d10*/  ISETP.NE.AND P0, PT, R0, 0x30, PT ;  /* 0x000000300000780c */ /* 0x004fda0003f05270 */
[----:B------:R-:W-:Y:S05]  /*3d20*/  @P0 BRA `(.L_x_136) ;  /* 0x0000000000f40947 */ /* 0x000fea0003800000 */
[----:B------:R-:W-:Y:S02]  /*3d30*/  R2UR UR4, R70 ;  /* 0x00000000460472ca */ /* 0x000fe400000e0000 */
[----:B------:R-:W-:-:S13]  /*3d40*/  R2UR UR5, R71 ;  /* 0x00000000470572ca */ /* 0x000fda00000e0000 */
[----:B------:R-:W2:Y:S01]  /*3d50*/  LD.E.U16 R3, desc[UR4][R52.64+0x8] ;  /* 0x0000080434037980 */ /* 0x000ea2000c101500 */
[----:B------:R-:W-:Y:S02]  /*3d60*/  R2UR UR6, R70 ;  /* 0x00000000460672ca */ /* 0x000fe400000e0000 */
[----:B------:R-:W-:Y:S01]  /*3d70*/  R2UR UR7, R71 ;  /* 0x00000000470772ca */ /* 0x000fe200000e0000 */
[----:B--2---:R2:W-:-:S12]  /*3d80*/  ST.E.U16 desc[UR4][R32.64+0x8], R3 ;  /* 0x0000080320007985 */ /* 0x0045d8000c101504 */
[----:B0-----:R-:W3:Y:S04]  /*3d90*/  LD.E.U8 R5, desc[UR6][R52.64+0x18] ;  /* 0x0000180634057980 */ /* 0x001ee8000c101100 */
[----:B---3--:R2:W-:Y:S04]  /*3da0*/  ST.E.U8 desc[UR4][R32.64+0x18], R5 ;  /* 0x0000180520007985 */ /* 0x0085e8000c101104 */
[----:B------:R-:W3:Y:S01]  /*3db0*/  LD.E.U16 R0, desc[UR6][R52.64+0x8] ;  /* 0x0000080634007980 */ /* 0x000ee2000c101500 */
[----:B------:R-:W-:Y:S01]  /*3dc0*/  BSSY.RECONVERGENT B1, `(.L_x_137) ;  /* 0x000002e000017945 */ /* 0x000fe20003800200 */
[----:B---3--:R-:W-:-:S04]  /*3dd0*/  PRMT R4, R0, 0x9910, RZ ;  /* 0x0000991000047816 */ /* 0x008fc800000000ff */
[----:B------:R-:W-:-:S13]  /*3de0*/  ISETP.GE.AND P0, PT, R4, 0x1, PT ;  /* 0x000000010400780c */ /* 0x000fda0003f06270 */
[----:B--2---:R-:W-:Y:S05]  /*3df0*/  @!P0 BRA `(.L_x_138) ;  /* 0x0000000000a88947 */ /* 0x004fea0003800000 */
[----:B------:R-:W-:-:S07]  /*3e00*/  IMAD.MOV.U32 R3, RZ, RZ, RZ ;  /* 0x000000ffff037224 */ /* 0x000fce00078e00ff */
.L_x_142:
[----:B------:R-:W-:Y:S01]  /*3e10*/  PRMT R4, R0, 0x9910, RZ ;  /* 0x0000991000047816 */ /* 0x000fe200000000ff */
[----:B------:R-:W-:Y:S03]  /*3e20*/  BSSY.RECONVERGENT B2, `(.L_x_139) ;  /* 0x0000023000027945 */ /* 0x000fe60003800200 */
[----:B------:R-:W-:-:S13]  /*3e30*/  ISETP.GE.AND P0, PT, R4, 0x1, PT ;  /* 0x000000010400780c */ /* 0x000fda0003f06270 */
[----:B------:R-:W-:Y:S05]  /*3e40*/  @!P0 BRA `(.L_x_140) ;  /* 0x0000000000808947 */ /* 0x000fea0003800000 */
[----:B------:R-:W-:Y:S01]  /*3e50*/  BSSY.RECONVERGENT B3, `(.L_x_140) ;  /* 0x000001f000037945 */ /* 0x000fe20003800200 */
[----:B-1----:R-:W-:-:S07]  /*3e60*/  IMAD.MOV.U32 R19, RZ, RZ, RZ ;  /* 0x000000ffff137224 */ /* 0x002fce00078e00ff */
.L_x_141:
[----:B------:R-:W-:Y:S02]  /*3e70*/  R2UR UR4, R70 ;  /* 0x00000000460472ca */ /* 0x000fe400000e0000 */
[----:B------:R-:W-:-:S13]  /*3e80*/  R2UR UR5, R71 ;  /* 0x00000000470572ca */ /* 0x000fda00000e0000 */
[----:B------:R-:W2:Y:S01]  /*3e90*/  LD.E.64 R4, desc[UR4][R52.64] ;  /* 0x0000000434047980 */ /* 0x000ea2000c101b00 */
[----:B------:R-:W-:Y:S02]  /*3ea0*/  R2UR UR6, R70 ;  /* 0x00000000460672ca */ /* 0x000fe400000e0000 */
[----:B------:R-:W-:-:S13]  /*3eb0*/  R2UR UR7, R71 ;  /* 0x00000000470772ca */ /* 0x000fda00000e0000 */
[----:B-----5:R-:W4:Y:S01]  /*3ec0*/  LD.E.64 R6, desc[UR6][R32.64] ;  /* 0x0000000620067980 */ /* 0x020f22000c101b00 */
[----:B--2---:R-:W-:-:S06]  /*3ed0*/  IMAD.WIDE.U32 R4, R3, 0x8, R4 ;  /* 0x0000000803047825 */ /* 0x004fcc00078e0004 */
[----:B------:R-:W2:Y:S01]  /*3ee0*/  LD.E.64 R4, desc[UR4][R4.64] ;  /* 0x0000000404047980 */ /* 0x000ea2000c101b00 */
[----:B----4-:R-:W-:-:S06]  /*3ef0*/  IMAD.WIDE.U32 R8, R3, 0x8, R6 ;  /* 0x0000000803087825 */ /* 0x010fcc00078e0006 */
        /* <DEDUP_REMOVED lines=21> */
.L_x_140:
[----:B------:R-:W-:Y:S05]  /*4050*/  BSYNC.RECONVERGENT B2 ;  /* 0x0000000000027941 */ /* 0x000fea0003800200 */
.L_x_139:
[----:B------:R-:W-:Y:S01]  /*4060*/  VIADD R3, R3, 0x1 ;  /* 0x0000000103037836 */ /* 0x000fe20000000000 */
[----:B------:R-:W-:-:S04]  /*4070*/  PRMT R4, R0, 0x9910, RZ ;  /* 0x0000991000047816 */ /* 0x000fc800000000ff */
[----:B------:R-:W-:-:S13]  /*4080*/  ISETP.GE.AND P0, PT, R3, R4, PT ;  /* 0x000000040300720c */ /* 0x000fda0003f06270 */
[----:B------:R-:W-:Y:S05]  /*4090*/  @!P0 BRA `(.L_x_142) ;  /* 0xfffffffc005c8947 */ /* 0x000fea000383ffff */
.L_x_138:
[----:B------:R-:W-:Y:S05]  /*40a0*/  BSYNC.RECONVERGENT B1 ;  /* 0x0000000000017941 */ /* 0x000fea0003800200 */
.L_x_137:
[----:B------:R-:W-:Y:S02]  /*40b0*/  R2UR UR4, R70 ;  /* 0x00000000460472ca */ /* 0x000fe400000e0000 */
[----:B------:R-:W-:-:S13]  /*40c0*/  R2UR UR5, R71 ;  /* 0x00000000470572ca */ /* 0x000fda00000e0000 */
[----:B------:R-:W2:Y:S01]  /*40d0*/  LDG.E.64 R4, desc[UR4][R54.64] ;  /* 0x0000000436047981 */ /* 0x000ea2000c1e1b00 */
[----:B------:R-:W-:-:S05]  /*40e0*/  IMAD.MOV.U32 R0, RZ, RZ, 0x31 ;  /* 0x00000031ff007424 */ /* 0x000fca00078e00ff */
[----:B--2---:R2:W-:Y:S02]  /*40f0*/  ST.E.U8 desc[UR4][R4.64+0x18], R0 ;  /* 0x0000180004007985 */ /* 0x0045e4000c101104 */
.L_x_136:
[----:B------:R-:W-:Y:S05]  /*4100*/  BSYNC.RECONVERGENT B0 ;  /* 0x0000000000007941 */ /* 0x000fea0003800200 */
.L_x_135:
[----:B------:R-:W-:-:S13]  /*4110*/  ISETP.GT.AND P0, PT, R16, 0x17, PT ;  /* 0x000000171000780c */ /* 0x000fda0003f04270 */
[----:B------:R-:W-:Y:S05]  /*4120*/  @P0 BRA `(.L_x_64) ;  /* 0x0000000000f40947 */ /* 0x000fea0003800000 */
[----:B------:R-:W-:-:S04]  /*4130*/  ISETP.NE.U32.AND P0, PT, R60, RZ, PT ;  /* 0x000000ff3c00720c */ /* 0x000fc80003f05070 */
[----:B------:R-:W-:-:S13]  /*4140*/  ISETP.NE.AND.EX P0, PT, R61, RZ, PT, P0 ;  /* 0x000000ff3d00720c */ /* 0x000fda0003f05300 */
[----:B------:R-:W-:Y:S05]  /*4150*/  @!P0 BRA `(.L_x_143) ;  /* 0x00000000003c8947 */ /* 0x000fea0003800000 */
[----:B------:R-:W-:Y:S02]  /*4160*/  R2UR UR4, R70 ;  /* 0x00000000460472ca */ /* 0x000fe400000e0000 */
[----:B------:R-:W-:-:S13]  /*4170*/  R2UR UR5, R71 ;  /* 0x00000000470572ca */ /* 0x000fda00000e0000 */
[----:B-----5:R4:W5:Y:S01]  /*4180*/  LD.E.64 R6, desc[UR4][R76.64] ;  /* 0x000000044c067980 */ /* 0x020962000c101b00 */
[----:B--2---:R-:W-:Y:S01]  /*4190*/  IMAD.MOV.U32 R4, RZ, RZ, R52 ;  /* 0x000000ffff047224 */ /* 0x004fe200078e0034 */
[----:B------:R-:W-:Y:S01]  /*41a0*/  MOV R20, 0x4240 ;  /* 0x0000424000147802 */ /* 0x000fe20000000f00 */
[----:B0-----:R-:W-:Y:S02]  /*41b0*/  IMAD.MOV.U32 R5, RZ, RZ, R53 ;  /* 0x000000ffff057224 */ /* 0x001fe400078e0035 */
[----:B-1-3--:R-:W-:Y:S02]  /*41c0*/  IMAD.MOV.U32 R8, RZ, RZ, R24 ;  /* 0x000000ffff087224 */ /* 0x00afe400078e0018 */
[----:B----4-:R-:W-:Y:S02]  /*41d0*/  IMAD.MOV.U32 R9, RZ, RZ, R23 ;  /* 0x000000ffff097224 */ /* 0x010fe400078e0017 */
[----:B------:R-:W-:Y:S02]  /*41e0*/  IMAD.MOV.U32 R10, RZ, RZ, R18 ;  /* 0x000000ffff0a7224 */ /* 0x000fe400078e0012 */
[----:B------:R-:W-:-:S02]  /*41f0*/  IMAD.MOV.U32 R12, RZ, RZ, R68 ;  /* 0x000000ffff0c7224 */ /* 0x000fc400078e0044 */
[----:B------:R-:W-:Y:S02]  /*4200*/  IMAD.MOV.U32 R13, RZ, RZ, R69 ;  /* 0x000000ffff0d7224 */ /* 0x000fe400078e0045 */
[----:B------:R-:W-:Y:S02]  /*4210*/  IMAD.MOV.U32 R14, RZ, RZ, R2 ;  /* 0x000000ffff0e7224 */ /* 0x000fe400078e0002 */
[----:B------:R-:W-:-:S07]  /*4220*/  IMAD.MOV.U32 R21, RZ, RZ, 0x0 ;  /* 0x00000000ff157424 */ /* 0x000fce00078e00ff */
[----:B-----5:R-:W-:Y:S05]  /*4230*/  CALL.REL.NOINC `($_Z7computeP4gridP4pathPS2_PS0_$_Z16computeRecursiveP4gridP4pathPS2_iiPS0_i) ;  /* 0xffffffbc00d47944 */ /* 0x020fea0003c3ffff */
[----:B------:R-:W-:Y:S05]  /*4240*/  BRA `(.L_x_64) ;  /* 0x0000000000ac7947 */ /* 0x000fea0003800000 */
.L_x_143:
[----:B------:R-:W-:Y:S02]  /*4250*/  R2UR UR4, R70 ;  /* 0x00000000460472ca */ /* 0x000fe400000e0000 */
[----:B------:R-:W-:-:S13]  /*4260*/  R2UR UR5, R71 ;  /* 0x00000000470572ca */ /* 0x000fda00000e0000 */
[----:B--2---:R-:W2:Y:S02]  /*4270*/  LD.E.U16 R0, desc[UR4][R62.64+0x8] ;  /* 0x000008043e007980 */ /* 0x004ea4000c101500 */
[----:B--2---:R-:W-:-:S04]  /*4280*/  PRMT R3, R0, 0x9910, RZ ;  /* 0x0000991000037816 */ /* 0x004fc800000000ff */
[----:B------:R-:W-:-:S13]  /*4290*/  ISETP.GE.AND P0, PT, R3, 0x1, PT ;  /* 0x000000010300780c */ /* 0x000fda0003f06270 */
[----:B------:R-:W-:Y:S05]  /*42a0*/  @!P0 BRA `(.L_x_64) ;  /* 0x0000000000948947 */ /* 0x000fea0003800000 */
[----:B------:R-:W-:Y:S01]  /*42b0*/  PRMT R25, RZ, 0x7610, R25 ;  /* 0x00007610ff197816 */ /* 0x000fe20000000019 */
[----:B------:R-:W-:-:S07]  /*42c0*/  IMAD.MOV.U32 R22, RZ, RZ, RZ ;  /* 0x000000ffff167224 */ /* 0x000fce00078e00ff */
.L_x_147:
[----:B------:R-:W-:Y:S01]  /*42d0*/  PRMT R3, R0, 0x9910, RZ ;  /* 0x0000991000037816 */ /* 0x000fe200000000ff */
[----:B------:R-:W-:Y:S03]  /*42e0*/  BSSY.RECONVERGENT B8, `(.L_x_144) ;  /* 0x000001c000087945 */ /* 0x000fe60003800200 */
[----:B------:R-:W-:-:S13]  /*42f0*/  ISETP.GE.AND P0, PT, R3, 0x1, PT ;  /* 0x000000010300780c */ /* 0x000fda0003f06270 */
[----:B------:R-:W-:Y:S05]  /*4300*/  @!P0 BRA `(.L_x_145) ;  /* 0x0000000000648947 */ /* 0x000fea0003800000 */
[----:B------:R-:W-:Y:S01]  /*4310*/  BSSY.RECONVERGENT B9, `(.L_x_145) ;  /* 0x0000018000097945 */ /* 0x000fe20003800200 */
[----:B01-3--:R-:W-:Y:S01]  /*4320*/  PRMT R19, RZ, 0x7610, R19 ;  /* 0x00007610ff137816 */ /* 0x00bfe20000000013 */
[----:B------:R-:W-:-:S07]  /*4330*/  IMAD.MOV.U32 R11, RZ, RZ, RZ ;  /* 0x000000ffff0b7224 */ /* 0x000fce00078e00ff */
.L_x_146:
[----:B------:R-:W-:Y:S01]  /*4340*/  IMAD.MOV.U32 R4, RZ, RZ, R52 ;  /* 0x000000ffff047224 */ /* 0x000fe200078e0034 */
[----:B------:R-:W-:Y:S01]  /*4350*/  MOV R20, 0x4410 ;  /* 0x0000441000147802 */ /* 0x000fe20000000f00 */
[----:B------:R-:W-:Y:S02]  /*4360*/  IMAD.MOV.U32 R5, RZ, RZ, R53 ;  /* 0x000000ffff057224 */ /* 0x000fe400078e0035 */
[----:B-----5:R-:W-:Y:S02]  /*4370*/  IMAD.MOV.U32 R6, RZ, RZ, R76 ;  /* 0x000000ffff067224 */ /* 0x020fe400078e004c */
[----:B------:R-:W-:Y:S02]  /*4380*/  IMAD.MOV.U32 R7, RZ, RZ, R77 ;  /* 0x000000ffff077224 */ /* 0x000fe400078e004d */
[----:B------:R-:W-:Y:S02]  /*4390*/  IMAD.MOV.U32 R8, RZ, RZ, R24 ;  /* 0x000000ffff087224 */ /* 0x000fe400078e0018 */
[----:B----4-:R-:W-:-:S02]  /*43a0*/  IMAD.MOV.U32 R9, RZ, RZ, R23 ;  /* 0x000000ffff097224 */ /* 0x010fc400078e0017 */
[----:B------:R-:W-:Y:S02]  /*43b0*/  IMAD.MOV.U32 R10, RZ, RZ, R22 ;  /* 0x000000ffff0a7224 */ /* 0x000fe400078e0016 */
[----:B------:R-:W-:Y:S02]  /*43c0*/  IMAD.MOV.U32 R12, RZ, RZ, R68 ;  /* 0x000000ffff0c7224 */ /* 0x000fe400078e0044 */
[----:B------:R-:W-:Y:S02]  /*43d0*/  IMAD.MOV.U32 R13, RZ, RZ, R69 ;  /* 0x000000ffff0d7224 */ /* 0x000fe400078e0045 */
[----:B------:R-:W-:Y:S02]  /*43e0*/  IMAD.MOV.U32 R14, RZ, RZ, R2 ;  /* 0x000000ffff0e7224 */ /* 0x000fe400078e0002 */
[----:B------:R-:W-:-:S07]  /*43f0*/  IMAD.MOV.U32 R21, RZ, RZ, 0x0 ;  /* 0x00000000ff157424 */ /* 0x000fce00078e00ff */
[----:B------:R-:W-:Y:S05]  /*4400*/  CALL.REL.NOINC `($_Z7computeP4gridP4pathPS2_PS0_$_Z16computeRecursiveP4gridP4pathPS2_iiPS0_i) ;  /* 0xffffffbc00607944 */ /* 0x000fea0003c3ffff */
[----:B------:R-:W-:Y:S02]  /*4410*/  R2UR UR4, R70 ;  /* 0x00000000460472ca */ /* 0x000fe400000e0000 */
[----:B------:R-:W-:-:S13]  /*4420*/  R2UR UR5, R71 ;  /* 0x00000000470572ca */ /* 0x000fda00000e0000 */
[----:B------:R-:W2:Y:S01]  /*4430*/  LD.E.U16 R0, desc[UR4][R62.64+0x8] ;  /* 0x000008043e007980 */ /* 0x000ea2000c101500 */
[----:B------:R-:W-:-:S05]  /*4440*/  VIADD R19, R19, 0x1 ;  /* 0x0000000113137836 */ /* 0x000fca0000000000 */
[----:B------:R-:W-:Y:S02]  /*4450*/  LOP3.LUT R11, R19, 0xff, RZ, 0xc0, !PT ;  /* 0x000000ff130b7812 */ /* 0x000fe400078ec0ff */
[----:B--2---:R-:W-:-:S04]  /*4460*/  PRMT R4, R0, 0x9910, RZ ;  /* 0x0000991000047816 */ /* 0x004fc800000000ff */
[----:B------:R-:W-:-:S13]  /*4470*/  ISETP.GE.AND P0, PT, R11, R4, PT ;  /* 0x000000040b00720c */ /* 0x000fda0003f06270 */
[----:B------:R-:W-:Y:S05]  /*4480*/  @!P0 BRA `(.L_x_146) ;  /* 0xfffffffc00ac8947 */ /* 0x000fea000383ffff */
[----:B------:R-:W-:Y:S05]  /*4490*/  BSYNC.RECONVERGENT B9 ;  /* 0x0000000000097941 */ /* 0x000fea0003800200 */
.L_x_145:
[----:B------:R-:W-:Y:S05]  /*44a0*/  BSYNC.RECONVERGENT B8 ;  /* 0x0000000000087941 */ /* 0x000fea0003800200 */
.L_x_144:
[----:B------:R-:W-:Y:S01]  /*44b0*/  VIADD R25, R25, 0x1 ;  /* 0x0000000119197836 */ /* 0x000fe20000000000 */
[----:B------:R-:W-:-:S04]  /*44c0*/  PRMT R3, R0, 0x9910, RZ ;  /* 0x0000991000037816 */ /* 0x000fc800000000ff */
[----:B------:R-:W-:-:S04]  /*44d0*/  LOP3.LUT R22, R25, 0xff, RZ, 0xc0, !PT ;  /* 0x000000ff19167812 */ /* 0x000fc800078ec0ff */
[----:B------:R-:W-:-:S13]  /*44e0*/  ISETP.GE.AND P0, PT, R22, R3, PT ;  /* 0x000000031600720c */ /* 0x000fda0003f06270 */
[----:B------:R-:W-:Y:S05]  /*44f0*/  @!P0 BRA `(.L_x_147) ;  /* 0xfffffffc00748947 */ /* 0x000fea000383ffff */
.L_x_64:
[----:B------:R-:W-:Y:S05]  /*4500*/  BSYNC.RECONVERGENT B6 ;  /* 0x0000000000067941 */ /* 0x000fea0003800200 */
.L_x_63:
[----:B------:R-:W-:Y:S02]  /*4510*/  R2UR UR4, R70 ;  /* 0x00000000460472ca */ /* 0x000fe400000e0000 */
[----:B------:R-:W-:-:S13]  /*4520*/  R2UR UR5, R71 ;  /* 0x00000000470572ca */ /* 0x000fda00000e0000 */
[----:B0-2---:R-:W2:Y:S01]  /*4530*/  LD.E.U16 R5, desc[UR4][R46.64+0x8] ;  /* 0x000008042e057980 */ /* 0x005ea2000c101500 */
[----:B------:R-:W-:Y:S02]  /*4540*/  R2UR UR6, R70 ;  /* 0x00000000460672ca */ /* 0x000fe400000e0000 */
[----:B------:R-:W-:Y:S01]  /*4550*/  R2UR UR7, R71 ;  /* 0x00000000470772ca */ /* 0x000fe200000e0000 */
[----:B--2---:R0:W-:-:S12]  /*4560*/  ST.E.U16 desc[UR4][R52.64+0x8], R5 ;  /* 0x0000080534007985 */ /* 0x0041d8000c101504 */
[----:B------:R-:W2:Y:S04]  /*4570*/  LD.E.U8 R3, desc[UR6][R46.64+0x18] ;  /* 0x000018062e037980 */ /* 0x000ea8000c101100 */
[----:B--2---:R0:W-:Y:S04]  /*4580*/  ST.E.U8 desc[UR4][R52.64+0x18], R3 ;  /* 0x0000180334007985 */ /* 0x0041e8000c101104 */
[----:B------:R-:W2:Y:S01]  /*4590*/  LD.E.U16 R0, desc[UR6][R46.64+0x8] ;  /* 0x000008062e007980 */ /* 0x000ea2000c101500 */
[----:B------:R-:W-:Y:S01]  /*45a0*/  BSSY.RECONVERGENT B0, `(.L_x_148) ;  /* 0x0000033000007945 */ /* 0x000fe20003800200 */
[----:B--2---:R-:W-:-:S04]  /*45b0*/  PRMT R4, R0, 0x9910, RZ ;  /* 0x0000991000047816 */ /* 0x004fc800000000ff */
[----:B------:R-:W-:-:S13]  /*45c0*/  ISETP.GE.AND P0, PT, R4, 0x1, PT ;  /* 0x000000010400780c */ /* 0x000fda0003f06270 */
[----:B0-----:R-:W-:Y:S05]  /*45d0*/  @!P0 BRA `(.L_x_149) ;  /* 0x0000000000bc8947 */ /* 0x001fea0003800000 */
[----:B------:R-:W-:Y:S01]  /*45e0*/  BSSY.RECONVERGENT B1, `(.L_x_150) ;  /* 0x000002b000017945 */ /* 0x000fe20003800200 */
[----:B------:R-:W-:-:S07]  /*45f0*/  IMAD.MOV.U32 R3, RZ, RZ, RZ ;  /* 0x000000ffff037224 */ /* 0x000fce00078e00ff */
.L_x_154:
[----:B------:R-:W-:Y:S01]  /*4600*/  PRMT R4, R0, 0x9910, RZ ;  /* 0x0000991000047816 */ /* 0x000fe200000000ff */
[----:B------:R-:W-:Y:S03]  /*4610*/  BSSY.RECONVERGENT B2, `(.L_x_151) ;  /* 0x0000023000027945 */ /* 0x000fe60003800200 */
[----:B------:R-:W-:-:S13]  /*4620*/  ISETP.GE.AND P0, PT, R4, 0x1, PT ;  /* 0x000000010400780c */ /* 0x000fda0003f06270 */
[----:B------:R-:W-:Y:S05]  /*4630*/  @!P0 BRA `(.L_x_152) ;  /* 0x0000000000808947 */ /* 0x000fea0003800000 */
[----:B------:R-:W-:Y:S01]  /*4640*/  BSSY.RECONVERGENT B3, `(.L_x_152) ;  /* 0x000001f000037945 */ /* 0x000fe20003800200 */
[----:B----4-:R-:W-:-:S07]  /*4650*/  IMAD.MOV.U32 R15, RZ, RZ, RZ ;  /* 0x000000ffff0f7224 */ /* 0x010fce00078e00ff */
.L_x_153:
[----:B------:R-:W-:Y:S02]  /*4660*/  R2UR UR4, R70 ;  /* 0x00000000460472ca */ /* 0x000fe400000e0000 */
[----:B------:R-:W-:-:S13]  /*4670*/  R2UR UR5, R71 ;  /* 0x00000000470572ca */ /* 0x000fda00000e0000 */
[----:B------:R-:W2:Y:S01]  /*4680*/  LD.E.64 R4, desc[UR4][R46.64] ;  /* 0x000000042e047980 */ /* 0x000ea2000c101b00 */
[----:B------:R-:W-:Y:S02]  /*4690*/  R2UR UR6, R70 ;  /* 0x00000000460672ca */ /* 0x000fe400000e0000 */
[----:B------:R-:W-:-:S13]  /*46a0*/  R2UR UR7, R71 ;  /* 0x00000000470772ca */ /* 0x000fda00000e0000 */
[----:B-----5:R-:W1:Y:S01]  /*46b0*/  LD.E.64 R6, desc[UR6][R52.64] ;  /* 0x0000000634067980 */ /* 0x020e62000c101b00 */
[----:B--2---:R-:W-:-:S06]  /*46c0*/  IMAD.WIDE.U32 R4, R3, 0x8, R4 ;  /* 0x0000000803047825 */ /* 0x004fcc00078e0004 */
[----:B------:R-:W2:Y:S01]  /*46d0*/  LD.E.64 R4, desc[UR4][R4.64] ;  /* 0x0000000404047980 */ /* 0x000ea2000c101b00 */
[----:B-1-3--:R-:W-:-:S06]  /*46e0*/  IMAD.WIDE.U32 R8, R3, 0x8, R6 ;  /* 0x0000000803087825 */ /* 0x00afcc00078e0006 */
        /* <DEDUP_REMOVED lines=21> */
.L_x_152:
[----:B------:R-:W-:Y:S05]  /*4840*/  BSYNC.RECONVERGENT B2 ;  /* 0x0000000000027941 */ /* 0x000fea0003800200 */
.L_x_151:
[----:B------:R-:W-:Y:S01]  /*4850*/  VIADD R3, R3, 0x1 ;  /* 0x0000000103037836 */ /* 0x000fe20000000000 */
[----:B------:R-:W-:-:S04]  /*4860*/  PRMT R4, R0, 0x9910, RZ ;  /* 0x0000991000047816 */ /* 0x000fc800000000ff */
[----:B------:R-:W-:-:S13]  /*4870*/  ISETP.GE.AND P0, PT, R3, R4, PT ;  /* 0x000000040300720c */ /* 0x000fda0003f06270 */
[----:B------:R-:W-:Y:S05]  /*4880*/  @!P0 BRA `(.L_x_154) ;  /* 0xfffffffc005c8947 */ /* 0x000fea000383ffff */
[----:B------:R-:W-:Y:S05]  /*4890*/  BSYNC.RECONVERGENT B1 ;  /* 0x0000000000017941 */ /* 0x000fea0003800200 */
.L_x_150:
[----:B------:R-:W-:Y:S02]  /*48a0*/  R2UR UR4, R70 ;  /* 0x00000000460472ca */ /* 0x000fe400000e0000 */
[----:B------:R-:W-:-:S13]  /*48b0*/  R2UR UR5, R71 ;  /* 0x00000000470572ca */ /* 0x000fda00000e0000 */
[----:B------:R0:W5:Y:S02]  /*48c0*/  LD.E.U16 R5, desc[UR4][R52.64+0x8] ;  /* 0x0000080434057980 */ /* 0x000164000c101500 */
.L_x_149:
[----:B------:R-:W-:Y:S05]  /*48d0*/  BSYNC.RECONVERGENT B0 ;  /* 0x0000000000007941 */ /* 0x000fea0003800200 */
.L_x_148:
[----:B------:R-:W-:Y:S01]  /*48e0*/  VIADD R38, R38, 0x1 ;  /* 0x0000000126267836 */ /* 0x000fe20000000000 */
[----:B-----5:R-:W-:-:S04]  /*48f0*/  PRMT R3, R5, 0x9910, RZ ;  /* 0x0000991005037816 */ /* 0x020fc800000000ff */
[----:B------:R-:W-:-:S04]  /*4900*/  LOP3.LUT R0, R38, 0xff, RZ, 0xc0, !PT ;  /* 0x000000ff26007812 */ /* 0x000fc800078ec0ff */
[----:B------:R-:W-:-:S13]  /*4910*/  ISETP.GE.AND P0, PT, R0, R3, PT ;  /* 0x000000030000720c */ /* 0x000fda0003f06270 */
[----:B------:R-:W-:Y:S05]  /*4920*/  @!P0 BRA `(.L_x_155) ;  /* 0xffffffd400c08947 */ /* 0x000fea000383ffff */
[----:B------:R-:W-:Y:S05]  /*4930*/  BSYNC.RECONVERGENT B7 ;  /* 0x0000000000077941 */ /* 0x000fea0003800200 */
.L_x_62:
[----:B------:R-:W-:Y:S05]  /*4940*/  BRA `(.L_x_8) ;  /* 0x00000028002c7947 */ /* 0x000fea0003800000 */
.L_x_61:
[----:B------:R-:W-:-:S04]  /*4950*/  PRMT R0, R7, 0x9910, RZ ;  /* 0x0000991007007816 */ /* 0x000fc800000000ff */
[----:B------:R-:W-:-:S13]  /*4960*/  ISETP.GE.AND P0, PT, R0, 0x1, PT ;  /* 0x000000010000780c */ /* 0x000fda0003f06270 */
[----:B------:R-:W-:Y:S05]  /*4970*/  @!P0 BRA `(.L_x_8) ;  /* 0x0000002800208947 */ /* 0x000fea0003800000 */
[----:B------:R-:W-:Y:S01]  /*4980*/  BSSY.RECONVERGENT B6, `(.L_x_156) ;  /* 0x000027e000067945 */ /* 0x000fe20003800200 */
[----:B------:R-:W-:Y:S01]  /*4990*/  PRMT R26, RZ, 0x7610, R26 ;  /* 0x00007610ff1a7816 */ /* 0x000fe2000000001a */
[----:B------:R-:W-:-:S07]  /*49a0*/  IMAD.MOV.U32 R3, RZ, RZ, RZ ;  /* 0x000000ffff037224 */ /* 0x000fce00078e00ff */
.L_x_243:
[----:B------:R-:W-:Y:S01]  /*49b0*/  ISETP.NE.AND P0, PT, R18, R3, PT ;  /* 0x000000031200720c */ /* 0x000fe20003f05270 */
[----:B------:R-:W-:-:S12]  /*49c0*/  BSSY.RECONVERGENT B7, `(.L_x_157) ;  /* 0x0000274000077945 */ /* 0x000fd80003800200 */
[----:B012-4-:R-:W-:Y:S05]  /*49d0*/  @!P0 BRA `(.L_x_158) ;  /* 0x0000002400c88947 */ /* 0x017fea0003800000 */
[----:B------:R-:W-:Y:S01]  /*49e0*/  BSSY.RECONVERGENT B0, `(.L_x_159) ;  /* 0x00001a4000007945 */ /* 0x000fe20003800200 */
[----:B------:R-:W-:Y:S01]  /*49f0*/  PRMT R0, RZ, 0x7610, R0 ;  /* 0x00007610ff007816 */ /* 0x000fe20000000000 */
[----:B------:R-:W-:-:S07]  /*4a00*/  IMAD.MOV.U32 R4, RZ, RZ, RZ ;  /* 0x000000ffff047224 */ /* 0x000fce00078e00ff */
.L_x_221:
[----:B------:R-:W-:Y:S02]  /*4a10*/  R2UR UR4, R70 ;  /* 0x00000000460472ca */ /* 0x000fe400000e0000 */
[----:B------:R-:W-:-:S13]  /*4a20*/  R2UR UR5, R71 ;  /* 0x00000000470572ca */ /* 0x000fda00000e0000 */
[----:B--2-4-:R-:W2:Y:S04]  /*4a30*/  LD.E.S16 R14, desc[UR4][R52.64+0x8] ;  /* 0x00000804340e7980 */ /* 0x014ea8000c101700 */
[----:B---3-5:R-:W3:Y:S01]  /*4a40*/  LD.E.64 R6, desc[UR4][R52.64] ;  /* 0x0000000434067980 */ /* 0x028ee2000c101b00 */
[----:B------:R-:W-:Y:S01]  /*4a50*/  ISETP.GT.AND P0, PT, R18, R3, PT ;  /* 0x000000031200720c */ /* 0x000fe20003f04270 */
[----:B0-----:R-:W-:-:S04]  /*4a60*/  IMAD.MOV.U32 R5, RZ, RZ, R4 ;  /* 0x000000ffff057224 */ /* 0x001fc800078e0004 */
[C---:B------:R-:W-:Y:S02]  /*4a70*/  VIADD R4, R5.reuse, 0x1 ;  /* 0x0000000105047836 */ /* 0x040fe40000000000 */
[----:B-1----:R-:W-:-:S06]  /*4a80*/  IMAD.WIDE.U32 R8, R5, 0x4, R76 ;  /* 0x0000000405087825 */ /* 0x002fcc00078e004c */
[----:B------:R-:W-:Y:S01]  /*4a90*/  @P0 IMAD.MOV R5, RZ, RZ, -R5 ;  /* 0x000000ffff050224 */ /* 0x000fe200078e0a05 */
[----:B------:R-:W-:Y:S01]  /*4aa0*/  R2UR UR6, R70 ;  /* 0x00000000460672ca */ /* 0x000fe200000e0000 */
[----:B------:R-:W4:Y:S01]  /*4ab0*/  LD.E R8, desc[UR4][R8.64+0x10] ;  /* 0x0000100408087980 */ /* 0x000f22000c101900 */
[----:B--2---:R-:W-:Y:S02]  /*4ac0*/  IABS R13, R14 ;  /* 0x0000000e000d7213 */ /* 0x004fe40000000000 */
[----:B------:R-:W-:Y:S02]  /*4ad0*/  IADD3 R5, PT, PT, R14, R5, R3 ;  /* 0x000000050e057210 */ /* 0x000fe40007ffe003 */
[----:B------:R-:W0:Y:S02]  /*4ae0*/  I2F.RP R12, R13 ;  /* 0x0000000d000c7306 */ /* 0x000e240000209400 */
[----:B------:R-:W-:-:S06]  /*4af0*/  ISETP.GE.AND P2, PT, R5, RZ, PT ;  /* 0x000000ff0500720c */ /* 0x000fcc0003f46270 */
[----:B0-----:R-:W0:Y:S02]  /*4b00*/  MUFU.RCP R12, R12 ;  /* 0x0000000c000c7308 */ /* 0x001e240000001000 */
[----:B0-----:R-:W-:Y:S01]  /*4b10*/  VIADD R10, R12, 0xffffffe ;  /* 0x0ffffffe0c0a7836 */ /* 0x001fe20000000000 */
[----:B------:R-:W-:-:S05]  /*4b20*/  IABS R12, R5 ;  /* 0x00000005000c7213 */ /* 0x000fca0000000000 */
[----:B------:R0:W1:Y:S02]  /*4b30*/  F2I.FTZ.U32.TRUNC.NTZ R11, R10 ;  /* 0x0000000a000b7305 */ /* 0x000064000021f000 */
[----:B0-----:R-:W-:Y:S02]  /*4b40*/  IMAD.MOV.U32 R10, RZ, RZ, RZ ;  /* 0x000000ffff0a7224 */ /* 0x001fe400078e00ff */
[----:B-1----:R-:W-:-:S04]  /*4b50*/  IMAD.MOV R32, RZ, RZ, -R11 ;  /* 0x000000ffff207224 */ /* 0x002fc800078e0a0b */
[----:B------:R-:W-:Y:S01]  /*4b60*/  IMAD R15, R32, R13, RZ ;  /* 0x0000000d200f7224 */ /* 0x000fe200078e02ff */
[----:B------:R-:W-:-:S03]  /*4b70*/  IABS R32, R14 ;  /* 0x0000000e00207213 */ /* 0x000fc60000000000 */
[----:B------:R-:W-:-:S04]  /*4b80*/  IMAD.HI.U32 R10, R11, R15, R10 ;  /* 0x0000000f0b0a7227 */ /* 0x000fc800078e000a */
[----:B------:R-:W-:Y:S02]  /*4b90*/  IMAD.MOV R32, RZ, RZ, -R32 ;  /* 0x000000ffff207224 */ /* 0x000fe400078e0a20 */
        /* <DEDUP_REMOVED lines=13> */
[----:B---3--:R-:W-:-:S06]  /*4c70*/  IMAD.WIDE R12, R10, 0x8, R6 ;  /* 0x000000080a0c7825 */ /* 0x008fcc00078e0206 */
[----:B------:R-:W2:Y:S01]  /*4c80*/  LD.E.64 R12, desc[UR4][R12.64] ;  /* 0x000000040c0c7980 */ /* 0x000ea2000c101b00 */
[----:B------:R-:W-:Y:S01]  /*4c90*/  R2UR UR7, R71 ;  /* 0x00000000470772ca */ /* 0x000fe200000e0000 */
[----:B--2---:R-:W-:-:S12]  /*4ca0*/  IMAD.WIDE R14, R17, 0x8, R12 ;  /* 0x00000008110e7825 */ /* 0x004fd800078e020c */
[----:B------:R-:W2:Y:S01]  /*4cb0*/  LD.E R5, desc[UR6][R14.64] ;  /* 0x000000060e057980 */ /* 0x000ea2000c101900 */
[----:B----4-:R-:W-:Y:S01]  /*4cc0*/  LOP3.LUT R11, R8, 0xff, RZ, 0xc0, !PT ;  /* 0x000000ff080b7812 */ /* 0x010fe200078ec0ff */
[----:B------:R-:W-:Y:S01]  /*4cd0*/  BSSY.RECONVERGENT B1, `(.L_x_160) ;  /* 0x0000029000017945 */ /* 0x000fe20003800200 */
[----:B------:R-:W-:Y:S01]  /*4ce0*/  ISETP.NE.AND P1, PT, R4, 0x3, PT ;  /* 0x000000030400780c */ /* 0x000fe20003f25270 */
[----:B------:R-:W-:Y:S01]  /*4cf0*/  IMAD.MOV.U32 R33, RZ, RZ, 0x1 ;  /* 0x00000001ff217424 */ /* 0x000fe200078e00ff */
[C---:B--2---:R-:W-:Y:S02]  /*4d00*/  ISETP.NE.AND P0, PT, R5.reuse, R11, PT ;  /* 0x0000000b0500720c */ /* 0x044fe40003f05270 */
[----:B------:R-:W-:Y:S01]  /*4d10*/  ISETP.GT.AND P2, PT, R5, -0x1, PT ;  /* 0xffffffff0500780c */ /* 0x000fe20003f44270 */
[----:B------:R-:W-:-:S12]  /*4d20*/  IMAD.MOV.U32 R5, RZ, RZ, 0x1 ;  /* 0x00000001ff057424 */ /* 0x000fd800078e00ff */
[----:B------:R-:W-:Y:S05]  /*4d30*/  @P0 BRA P2, `(.L_x_161) ;  /* 0x0000000000880947 */ /* 0x000fea0001000000 */
[----:B------:R-:W-:Y:S01]  /*4d40*/  ISETP.NE.AND P0, PT, R11, RZ, PT ;  /* 0x000000ff0b00720c */ /* 0x000fe20003f05270 */
[----:B------:R-:W-:Y:S01]  /*4d50*/  BSSY.RECONVERGENT B2, `(.L_x_162) ;  /* 0x000001b000027945 */ /* 0x000fe20003800200 */
[----:B------:R-:W-:-:S11]  /*4d60*/  IMAD.MOV.U32 R5, RZ, RZ, 0x1 ;  /* 0x00000001ff057424 */ /* 0x000fd600078e00ff */
[----:B------:R-:W-:Y:S05]  /*4d70*/  @!P0 BRA `(.L_x_163) ;  /* 0x0000000000608947 */ /* 0x000fea0003800000 */
[----:B------:R-:W-:Y:S01]  /*4d80*/  ISETP.GE.U32.AND P0, PT, R11, 0x4, PT ;  /* 0x000000040b00780c */ /* 0x000fe20003f06070 */
[----:B------:R-:W-:Y:S01]  /*4d90*/  BSSY.RECONVERGENT B3, `(.L_x_164) ;  /* 0x000000e000037945 */ /* 0x000fe20003800200 */
[----:B------:R-:W-:-:S11]  /*4da0*/  IMAD.MOV.U32 R8, RZ, RZ, 0x2 ;  /* 0x00000002ff087424 */ /* 0x000fd600078e00ff */
[----:B------:R-:W-:Y:S05]  /*4db0*/  @!P0 BRA `(.L_x_165) ;  /* 0x00000000002c8947 */ /* 0x000fea0003800000 */
[----:B------:R-:W-:Y:S01]  /*4dc0*/  BSSY.RECONVERGENT B4, `(.L_x_166) ;  /* 0x0000009000047945 */ /* 0x000fe20003800200 */
[----:B------:R-:W-:Y:S01]  /*4dd0*/  IMAD.MOV.U32 R8, RZ, RZ, RZ ;  /* 0x000000ffff087224 */ /* 0x000fe200078e00ff */
[----:B------:R-:W-:Y:S01]  /*4de0*/  LOP3.LUT R9, R11, 0xfc, RZ, 0xc0, !PT ;  /* 0x000000fc0b097812 */ /* 0x000fe200078ec0ff */
[----:B------:R-:W-:-:S07]  /*4df0*/  IMAD.MOV.U32 R5, RZ, RZ, 0x1 ;  /* 0x00000001ff057424 */ /* 0x000fce00078e00ff */
.L_x_167:
[----:B------:R-:W-:Y:S02]  /*4e00*/  VIADD R8, R8, 0x4 ;  /* 0x0000000408087836 */ /* 0x000fe40000000000 */
[----:B------:R-:W-:Y:S02]  /*4e10*/  IMAD.MOV.U32 R12, RZ, RZ, R5 ;  /* 0x000000ffff0c7224 */ /* 0x000fe400078e0005 */
[----:B------:R-:W-:Y:S01]  /*4e20*/  IMAD.SHL.U32 R5, R5, 0x10, RZ ;  /* 0x0000001005057824 */ /* 0x000fe200078e00ff */
[----:B------:R-:W-:-:S13]  /*4e30*/  ISETP.NE.AND P0, PT, R8, R9, PT ;  /* 0x000000090800720c */ /* 0x000fda0003f05270 */
[----:B------:R-:W-:Y:S05]  /*4e40*/  @P0 BRA `(.L_x_167) ;  /* 0xfffffffc00ec0947 */ /* 0x000fea000383ffff */
[----:B------:R-:W-:Y:S05]  /*4e50*/  BSYNC.RECONVERGENT B4 ;  /* 0x0000000000047941 */ /* 0x000fea0003800200 */
.L_x_166:
[----:B------:R-:W-:-:S07]  /*4e60*/  IMAD.SHL.U32 R8, R12, 0x20, RZ ;  /* 0x000000200c087824 */ /* 0x000fce00078e00ff */
.L_x_165:
[----:B------:R-:W-:Y:S05]  /*4e70*/  BSYNC.RECONVERGENT B3 ;  /* 0x0000000000037941 */ /* 0x000fea0003800200 */
.L_x_164:
[----:B------:R-:W-:-:S13]  /*4e80*/  LOP3.LUT P0, R9, R11, 0x3, RZ, 0xc0, !PT ;  /* 0x000000030b097812 */ /* 0x000fda000780c0ff */
[----:B------:R-:W-:Y:S05]  /*4e90*/  @!P0 BRA `(.L_x_163) ;  /* 0x0000000000188947 */ /* 0x000fea0003800000 */
[----:B------:R-:W-:-:S13]  /*4ea0*/  ISETP.NE.AND P0, PT, R9, 0x1, PT ;  /* 0x000000010900780c */ /* 0x000fda0003f05270 */
[----:B------:R-:W-:-:S04]  /*4eb0*/  @P0 LOP3.LUT R5, R11, 0x3, RZ, 0xc0, !PT ;  /* 0x000000030b050812 */ /* 0x000fc800078ec0ff */
[----:B------:R-:W-:-:S04]  /*4ec0*/  @P0 ISETP.NE.AND P2, PT, R5, 0x2, PT ;  /* 0x000000020500080c */ /* 0x000fc80003f45270 */
[----:B------:R-:W-:-:S04]  /*4ed0*/  @P0 SEL R5, R33, 0x2, !P2 ;  /* 0x0000000221050807 */ /* 0x000fc80005000000 */
[----:B------:R-:W-:Y:S01]  /*4ee0*/  @P0 SHF.L.U32 R5, R8, R5, RZ ;  /* 0x0000000508050219 */ /* 0x000fe200000006ff */
[----:B------:R-:W-:-:S07]  /*4ef0*/  @!P0 IMAD.MOV.U32 R5, RZ, RZ, R8 ;  /* 0x000000ffff058224 */ /* 0x000fce00078e0008 */
.L_x_163:
[----:B------:R-:W-:Y:S05]  /*4f00*/  BSYNC.RECONVERGENT B2 ;  /* 0x0000000000027941 */ /* 0x000fea0003800200 */
.L_x_162:
[----:B------:R-:W-:Y:S02]  /*4f10*/  R2UR UR4, R70 ;  /* 0x00000000460472ca */ /* 0x000fe400000e0000 */
[----:B------:R-:W-:-:S13]  /*4f20*/  R2UR UR5, R71 ;  /* 0x00000000470572ca */ /* 0x000fda00000e0000 */
[----:B------:R-:W2:Y:S02]  /*4f30*/  LD.E R14, desc[UR4][R14.64+0x4] ;  /* 0x000004040e0e7980 */ /* 0x000ea4000c101900 */
[----:B--2---:R-:W-:-:S04]  /*4f40*/  LOP3.LUT P0, RZ, R14, R5, RZ, 0xc0, !PT ;  /* 0x000000050eff7212 */ /* 0x004fc8000780c0ff */
[----:B------:R-:W-:-:S09]  /*4f50*/  SEL R5, RZ, 0x1, !P0 ;  /* 0x00000001ff057807 */ /* 0x000fd20004000000 */
.L_x_161:
[----:B------:R-:W-:Y:S05]  /*4f60*/  BSYNC.RECONVERGENT B1 ;  /* 0x0000000000017941 */ /* 0x000fea0003800200 */
.L_x_160:
[----:B------:R-:W-:Y:S01]  /*4f70*/  LOP3.LUT R0, R5, R0, RZ, 0xfc, !PT ;  /* 0x0000000005007212 */ /* 0x000fe200078efcff */
[----:B------:R-:W-:Y:S03]  /*4f80*/  BSSY.RECONVERGENT B1, `(.L_x_168) ;  /* 0x0000148000017945 */ /* 0x000fe60003800200 */
[----:B------:R-:W-:-:S13]  /*4f90*/  LOP3.LUT P0, RZ, R0, 0xff, RZ, 0xc0, !PT ;  /* 0x000000ff00ff7812 */ /* 0x000fda000780c0ff */
[----:B------:R-:W-:Y:S05]  /*4fa0*/  @P0 BRA `(.L_x_169) ;  /* 0x0000001400140947 */ /* 0x000fea0003800000 */
[----:B------:R-:W-:Y:S01]  /*4fb0*/  IMAD.SHL.U32 R5, R32, 0x1000000, RZ ;  /* 0x0100000020057824 */ /* 0x000fe200078e00ff */
[----:B------:R-:W-:Y:S02]  /*4fc0*/  R2UR UR4, R70 ;  /* 0x00000000460472ca */ /* 0x000fe400000e0000 */
[----:B------:R-:W-:Y:S02]  /*4fd0*/  R2UR UR5, R71 ;  /* 0x00000000470572ca */ /* 0x000fe400000e0000 */
[----:B------:R-:W-:-:S04]  /*4fe0*/  LEA.HI.SX32 R8, P0, R5, R6, 0xb ;  /* 0x0000000605087211 */ /* 0x000fc80007815aff */
[----:B------:R-:W-:-:S07]  /*4ff0*/  LEA.HI.X.SX32 R9, R5, R7, 0x1, P0 ;  /* 0x0000000705097211 */ /* 0x000fce00000f0eff */
[----:B------:R-:W2:Y:S01]  /*5000*/  LD.E.64 R6, desc[UR4][R8.64] ;  /* 0x0000000408067980 */ /* 0x000ea2000c101b00 */
[C---:B------:R-:W-:Y:S02]  /*5010*/  R2UR UR8, R70.reuse ;  /* 0x00000000460872ca */ /* 0x040fe400000e0000 */
[C---:B------:R-:W-:Y:S02]  /*5020*/  R2UR UR9, R71.reuse ;  /* 0x00000000470972ca */ /* 0x040fe400000e0000 */
[----:B------:R-:W-:Y:S02]  /*5030*/  R2UR UR6, R70 ;  /* 0x00000000460672ca */ /* 0x000fe400000e0000 */
[----:B------:R-:W-:Y:S02]  /*5040*/  R2UR UR7, R71 ;  /* 0x00000000470772ca */ /* 0x000fe400000e0000 */
[----:B------:R-:W-:Y:S01]  /*5050*/  ISETP.NE.AND P0, PT, R11, RZ, PT ;  /* 0x000000ff0b00720c */ /* 0x000fe20003f05270 */
[----:B--2---:R-:W-:-:S05]  /*5060*/  IMAD.WIDE R12, R17, 0x8, R6 ;  /* 0x00000008110c7825 */ /* 0x004fca00078e0206 */
[----:B------:R0:W-:Y:S04]  /*5070*/  ST.E desc[UR4][R12.64], R11 ;  /* 0x0000000b0c007985 */ /* 0x0001e8000c101904 */
[----:B------:R-:W2:Y:S01]  /*5080*/  LD.E.U16 R34, desc[UR8][R52.64+0x8] ;  /* 0x0000080834227980 */ /* 0x000ea2000c101500 */
[----:B------:R-:W-:Y:S03]  /*5090*/  BSSY.RECONVERGENT B4, `(.L_x_170) ;  /* 0x000003f000047945 */ /* 0x000fe60003800200 */
[----:B------:R0:W5:Y:S01]  /*50a0*/  LD.E.64 R6, desc[UR6][R52.64] ;  /* 0x0000000634067980 */ /* 0x000162000c101b00 */
[----:B------:R-:W-:Y:S01]  /*50b0*/  IMAD.MOV.U32 R5, RZ, RZ, 0x1 ;  /* 0x00000001ff057424 */ /* 0x000fe200078e00ff */
[----:B--2---:R-:W-:Y:S01]  /*50c0*/  PRMT R8, R34, 0x9910, RZ ;  /* 0x0000991022087816 */ /* 0x004fe200000000ff */
[----:B0-----:R-:W-:Y:S06]  /*50d0*/  @!P0 BRA `(.L_x_171) ;  /* 0x0000000000e88947 */ /* 0x001fec0003800000 */
[C---:B------:R-:W-:Y:S01]  /*50e0*/  ISETP.GE.U32.AND P0, PT, R11.reuse, 0x4, PT ;  /* 0x000000040b00780c */ /* 0x040fe20003f06070 */
        /* <DEDUP_REMOVED lines=19> */
.L_x_180:
[----:B------:R-:W-:Y:S02]  /*5220*/  VIADD R9, R9, 0x10 ;  /* 0x0000001009097836 */ /* 0x000fe40000000000 */
[----:B------:R-:W-:Y:S02]  /*5230*/  IMAD.MOV.U32 R11, RZ, RZ, R5 ;  /* 0x000000ffff0b7224 */ /* 0x000fe400078e0005 */
[----:B------:R-:W-:Y:S01]  /*5240*/  IMAD.U32 R5, R5, 0x10000, RZ ;  /* 0x0001000005057824 */ /* 0x000fe200078e00ff */
[----:B------:R-:W-:-:S13]  /*5250*/  ISETP.GE.AND P2, PT, R9, R12, PT ;  /* 0x0000000c0900720c */ /* 0x000fda0003f46270 */
[----:B------:R-:W-:Y:S05]  /*5260*/  @!P2 BRA `(.L_x_180) ;  /* 0xfffffffc00eca947 */ /* 0x000fea000383ffff */
[----:B------:R-:W-:Y:S05]  /*5270*/  BSYNC.RECONVERGENT B9 ;  /* 0x0000000000097941 */ /* 0x000fea0003800200 */
.L_x_179:
[----:B------:R-:W-:-:S07]  /*5280*/  IMAD.SHL.U32 R25, R11, 0x1000, RZ ;  /* 0x000010000b197824 */ /* 0x000fce00078e00ff */
.L_x_178:
[----:B------:R-:W-:Y:S05]  /*5290*/  BSYNC.RECONVERGENT B8 ;  /* 0x0000000000087941 */ /* 0x000fea0003800200 */
.L_x_177:
        /* <DEDUP_REMOVED lines=9> */
.L_x_176:
[----:B------:R-:W-:Y:S05]  /*5330*/  BSYNC.RELIABLE B5 ;  /* 0x0000000000057941 */ /* 0x000fea0003800100 */
.L_x_175:
[----:B------:R-:W-:Y:S01]  /*5340*/  BSSY.RECONVERGENT B5, `(.L_x_181) ;  /* 0x0000006000057945 */ /* 0x000fe20003800200 */
.L_x_182:
[----:B------:R-:W-:Y:S02]  /*5350*/  VIADD R9, R9, 0x4 ;  /* 0x0000000409097836 */ /* 0x000fe40000000000 */
[----:B------:R-:W-:Y:S02]  /*5360*/  IMAD.MOV.U32 R25, RZ, RZ, R5 ;  /* 0x000000ffff197224 */ /* 0x000fe400078e0005 */
[----:B------:R-:W-:Y:S01]  /*5370*/  IMAD.SHL.U32 R5, R5, 0x10, RZ ;  /* 0x0000001005057824 */ /* 0x000fe200078e00ff */
[----:B------:R-:W-:-:S13]  /*5380*/  ISETP.NE.AND P0, PT, R9, R14, PT ;  /* 0x0000000e0900720c */ /* 0x000fda0003f05270 */
[----:B------:R-:W-:Y:S05]  /*5390*/  @P0 BRA `(.L_x_182) ;  /* 0xfffffffc00ec0947 */ /* 0x000fea000383ffff */
[----:B------:R-:W-:Y:S05]  /*53a0*/  BSYNC.RECONVERGENT B5 ;  /* 0x0000000000057941 */ /* 0x000fea0003800200 */
.L_x_181:
[----:B------:R-:W-:Y:S05]  /*53b0*/  BSYNC.RECONVERGENT B2 ;  /* 0x0000000000027941 */ /* 0x000fea0003800200 */
.L_x_174:
[----:B------:R-:W-:-:S07]  /*53c0*/  IMAD.SHL.U32 R9, R25, 0x20, RZ ;  /* 0x0000002019097824 */ /* 0x000fce00078e00ff */
.L_x_173:
[----:B------:R-:W-:Y:S05]  /*53d0*/  BSYNC.RECONVERGENT B3 ;  /* 0x0000000000037941 */ /* 0x000fea0003800200 */
.L_x_172:
[----:B------:R-:W-:-:S05]  /*53e0*/  VIMNMX.U32 R11, PT, PT, R15, 0x2, PT ;  /* 0x000000020f0b7848 */ /* 0x000fca0003fe0000 */
[----:B------:R-:W-:-:S04]  /*53f0*/  IMAD.SHL.U32 R11, R11, 0x4, RZ ;  /* 0x000000040b0b7824 */ /* 0x000fc800078e00ff */
[----:B------:R-:W0:Y:S02]  /*5400*/  LDC R12, c[0x2][R11+0x18] ;  /* 0x008006000b0c7b82 */ /* 0x000e240000000800 */
[----:B0-----:R-:W-:-:S04]  /*5410*/  SHF.R.S32.HI R13, RZ, 0x1f, R12 ;  /* 0x0000001fff0d7819 */ /* 0x001fc8000001140c */
.L_x_253:
[----:B------:R-:W-:Y:S05]  /*5420*/  BRX R12 -0x5430                                                                                (*"BRANCH_TARGETS .L_x_171,.L_x_255,.L_x_256"*) ;  /* 0xffffffa80cf47949 */ /* 0x000fea000383ffff */
.L_x_256:
[----:B------:R-:W-:-:S04]  /*5430*/  ISETP.NE.AND P0, PT, R15, 0x2, PT ;  /* 0x000000020f00780c */ /* 0x000fc80003f05270 */
[----:B------:R-:W-:-:S04]  /*5440*/  SEL R12, R33, 0x2, !P0 ;  /* 0x00000002210c7807 */ /* 0x000fc80004000000 */
[----:B------:R-:W-:Y:S01]  /*5450*/  SHF.L.U32 R5, R9, R12, RZ ;  /* 0x0000000c09057219 */ /* 0x000fe200000006ff */
[----:B------:R-:W-:Y:S06]  /*5460*/  BRA `(.L_x_171) ;  /* 0x0000000000047947 */ /* 0x000fec0003800000 */
.L_x_255:
[----:B------:R-:W-:-:S07]  /*5470*/  IMAD.MOV.U32 R5, RZ, RZ, R9 ;  /* 0x000000ffff057224 */ /* 0x000fce00078e0009 */
.L_x_171:
[----:B------:R-:W-:Y:S05]  /*5480*/  BSYNC.RECONVERGENT B4 ;  /* 0x0000000000047941 */ /* 0x000fea0003800200 */
.L_x_170:
        /* <DEDUP_REMOVED lines=22> */
.L_x_186:
[----:B------:R-:W-:Y:S05]  /*55f0*/  BSYNC.RECONVERGENT B3 ;  /* 0x0000000000037941 */ /* 0x000fea0003800200 */
.L_x_185:
        /* <DEDUP_REMOVED lines=9> */
.L_x_188:
[----:B------:R-:W-:Y:S05]  /*5690*/  BSYNC.RECONVERGENT B3 ;  /* 0x0000000000037941 */ /* 0x000fea0003800200 */
.L_x_187:
        /* <DEDUP_REMOVED lines=9> */
.L_x_190:
[----:B------:R-:W-:Y:S05]  /*5730*/  BSYNC.RECONVERGENT B3 ;  /* 0x0000000000037941 */ /* 0x000fea0003800200 */
.L_x_189:
        /* <DEDUP_REMOVED lines=9> */
.L_x_192:
[----:B------:R-:W-:Y:S05]  /*57d0*/  BSYNC.RECONVERGENT B3 ;  /* 0x0000000000037941 */ /* 0x000fea0003800200 */
.L_x_191:
[----:B------:R-:W-:Y:S05]  /*57e0*/  @!P6 BRA `(.L_x_184) ;  /* 0x0000000000e4e947 */ /* 0x000fea0003800000 */
[----:B------:R-:W-:Y:S01]  /*57f0*/  BSSY.RECONVERGENT B3, `(.L_x_184) ;  /* 0x0000038000037945 */ /* 0x000fe20003800200 */
[----:B------:R-:W-:-:S07]  /*5800*/  IMAD.MOV.U32 R35, RZ, RZ, 0x4 ;  /* 0x00000004ff237424 */ /* 0x000fce00078e00ff */
.L_x_201:
        /* <DEDUP_REMOVED lines=17> */
.L_x_194:
[----:B------:R-:W-:Y:S05]  /*5920*/  BSYNC.RECONVERGENT B4 ;  /* 0x0000000000047941 */ /* 0x000fea0003800200 */
.L_x_193:
[----:B------:R-:W-:Y:S04]  /*5930*/  BSSY.RECONVERGENT B4, `(.L_x_195) ;  /* 0x000000a000047945 */ /* 0x000fe80003800200 */
[----:B------:R-:W-:Y:S05]  /*5940*/  @!P3 BRA `(.L_x_196) ;  /* 0x000000000020b947 */ /* 0x000fea0003800000 */
[----:B------:R-:W-:Y:S01]  /*5950*/  R2UR UR4, R70 ;  /* 0x00000000460472ca */ /* 0x000fe200000e0000 */
[----:B0----5:R-:W-:Y:S01]  /*5960*/  IMAD.WIDE.U32 R14, R35, 0x8, R6 ;  /* 0x00000008230e7825 */ /* 0x021fe200078e0006 */
[----:B------:R-:W-:-:S13]  /*5970*/  R2UR UR5, R71 ;  /* 0x00000000470572ca */ /* 0x000fda00000e0000 */
[----:B------:R-:W2:Y:S02]  /*5980*/  LD.E.64 R12, desc[UR4][R14.64+0x8] ;  /* 0x000008040e0c7980 */ /* 0x000ea4000c101b00 */
[----:B--2---:R-:W-:-:S05]  /*5990*/  IMAD.WIDE R12, R17, 0x8, R12 ;  /* 0x00000008110c7825 */ /* 0x004fca00078e020c */
[----:B------:R-:W2:Y:S02]  /*59a0*/  LD.E R32, desc[UR4][R12.64+0x4] ;  /* 0x000004040c207980 */ /* 0x000ea4000c101900 */
[----:B--2---:R-:W-:-:S05]  /*59b0*/  LOP3.LUT R9, R32, R5, RZ, 0xfc, !PT ;  /* 0x0000000520097212 */ /* 0x004fca00078efcff */
[----:B------:R1:W-:Y:S02]  /*59c0*/  ST.E desc[UR4][R12.64+0x4], R9 ;  /* 0x000004090c007985 */ /* 0x0003e4000c101904 */
.L_x_196:
[----:B------:R-:W-:Y:S05]  /*59d0*/  BSYNC.RECONVERGENT B4 ;  /* 0x0000000000047941 */ /* 0x000fea0003800200 */
.L_x_195:
[----:B------:R-:W-:Y:S04]  /*59e0*/  BSSY.RECONVERGENT B4, `(.L_x_197) ;  /* 0x000000a000047945 */ /* 0x000fe80003800200 */
[----:B------:R-:W-:Y:S05]  /*59f0*/  @!P4 BRA `(.L_x_198) ;  /* 0x000000000020c947 */ /* 0x000fea0003800000 */
[----:B------:R-:W-:Y:S01]  /*5a00*/  R2UR UR4, R70 ;  /* 0x00000000460472ca */ /* 0x000fe200000e0000 */
[----:B0----5:R-:W-:Y:S01]  /*5a10*/  IMAD.WIDE.U32 R14, R35, 0x8, R6 ;  /* 0x00000008230e7825 */ /* 0x021fe200078e0006 */
[----:B------:R-:W-:-:S13]  /*5a20*/  R2UR UR5, R71 ;  /* 0x00000000470572ca */ /* 0x000fda00000e0000 */
[----:B-1----:R-:W2:Y:S02]  /*5a30*/  LD.E.64 R12, desc[UR4][R14.64+0x10] ;  /* 0x000010040e0c7980 */ /* 0x002ea4000c101b00 */
[----:B--2---:R-:W-:-:S05]  /*5a40*/  IMAD.WIDE R12, R17, 0x8, R12 ;  /* 0x00000008110c7825 */ /* 0x004fca00078e020c */
[----:B------:R-:W2:Y:S02]  /*5a50*/  LD.E R32, desc[UR4][R12.64+0x4] ;  /* 0x000004040c207980 */ /* 0x000ea4000c101900 */
[----:B--2---:R-:W-:-:S05]  /*5a60*/  LOP3.LUT R9, R32, R5, RZ, 0xfc, !PT ;  /* 0x0000000520097212 */ /* 0x004fca00078efcff */
[----:B------:R2:W-:Y:S02]  /*5a70*/  ST.E desc[UR4][R12.64+0x4], R9 ;  /* 0x000004090c007985 */ /* 0x0005e4000c101904 */
.L_x_198:
[----:B------:R-:W-:Y:S05]  /*5a80*/  BSYNC.RECONVERGENT B4 ;  /* 0x0000000000047941 */ /* 0x000fea0003800200 */
.L_x_197:
[----:B------:R-:W-:Y:S04]  /*5a90*/  BSSY.RECONVERGENT B4, `(.L_x_199) ;  /* 0x000000a000047945 */ /* 0x000fe80003800200 */
[----:B------:R-:W-:Y:S05]  /*5aa0*/  @!P5 BRA `(.L_x_200) ;  /* 0x000000000020d947 */ /* 0x000fea0003800000 */
[----:B------:R-:W-:Y:S01]  /*5ab0*/  R2UR UR4, R70 ;  /* 0x00000000460472ca */ /* 0x000fe200000e0000 */
[----:B0----5:R-:W-:Y:S01]  /*5ac0*/  IMAD.WIDE.U32 R14, R35, 0x8, R6 ;  /* 0x00000008230e7825 */ /* 0x021fe200078e0006 */
[----:B------:R-:W-:-:S13]  /*5ad0*/  R2UR UR5, R71 ;  /* 0x00000000470572ca */ /* 0x000fda00000e0000 */
[----:B-12---:R-:W2:Y:S02]  /*5ae0*/  LD.E.64 R12, desc[UR4][R14.64+0x18] ;  /* 0x000018040e0c7980 */ /* 0x006ea4000c101b00 */
[----:B--2---:R-:W-:-:S05]  /*5af0*/  IMAD.WIDE R12, R17, 0x8, R12 ;  /* 0x00000008110c7825 */ /* 0x004fca00078e020c */
[----:B------:R-:W2:Y:S02]  /*5b00*/  LD.E R32, desc[UR4][R12.64+0x4] ;  /* 0x000004040c207980 */ /* 0x000ea4000c101900 */
[----:B--2---:R-:W-:-:S05]  /*5b10*/  LOP3.LUT R9, R32, R5, RZ, 0xfc, !PT ;  /* 0x0000000520097212 */ /* 0x004fca00078efcff */
[----:B------:R3:W-:Y:S02]  /*5b20*/  ST.E desc[UR4][R12.64+0x4], R9 ;  /* 0x000004090c007985 */ /* 0x0007e4000c101904 */
.L_x_200:
[----:B------:R-:W-:Y:S05]  /*5b30*/  BSYNC.RECONVERGENT B4 ;  /* 0x0000000000047941 */ /* 0x000fea0003800200 */
.L_x_199:
[----:B------:R-:W-:-:S05]  /*5b40*/  VIADD R35, R35, 0x4 ;  /* 0x0000000423237836 */ /* 0x000fca0000000000 */
[----:B------:R-:W-:-:S13]  /*5b50*/  ISETP.NE.AND P0, PT, R35, R33, PT ;  /* 0x000000212300720c */ /* 0x000fda0003f05270 */
[----:B------:R-:W-:Y:S05]  /*5b60*/  @P0 BRA `(.L_x_201) ;  /* 0xfffffffc00280947 */ /* 0x000fea000383ffff */
[----:B------:R-:W-:Y:S05]  /*5b70*/  BSYNC.RECONVERGENT B3 ;  /* 0x0000000000037941 */ /* 0x000fea0003800200 */
.L_x_184:
[----:B------:R-:W-:Y:S05]  /*5b80*/  BSYNC.RECONVERGENT B2 ;  /* 0x0000000000027941 */ /* 0x000fea0003800200 */
.L_x_183:
        /* <DEDUP_REMOVED lines=15> */
.L_x_205:
[----:B------:R-:W-:Y:S05]  /*5c80*/  BSYNC.RECONVERGENT B3 ;  /* 0x0000000000037941 */ /* 0x000fea0003800200 */
.L_x_204:
        /* <DEDUP_REMOVED lines=12> */
[----:B------:R-:W-:Y:S02]  /*5d50*/  @!P0 R2UR UR6, R70 ;  /* 0x00000000460682ca */ /* 0x000fe400000e0000 */
[----:B------:R-:W-:Y:S02]  /*5d60*/  @!P0 R2UR UR7, R71 ;  /* 0x00000000470782ca */ /* 0x000fe400000e0000 */
[----:B--2---:R-:W-:Y:S01]  /*5d70*/  @P4 LOP3.LUT R9, R32, R5, RZ, 0xfc, !PT ;  /* 0x0000000520094212 */ /* 0x004fe200078efcff */
[----:B------:R-:W-:-:S04]  /*5d80*/  @!P0 IMAD.WIDE.U32 R32, R33, 0x8, R6 ;  /* 0x0000000821208825 */ /* 0x000fc800078e0006 */
        /* <DEDUP_REMOVED lines=8> */
.L_x_203:
[----:B------:R-:W-:Y:S05]  /*5e10*/  BSYNC.RECONVERGENT B2 ;  /* 0x0000000000027941 */ /* 0x000fea0003800200 */
.L_x_202:
[----:B------:R-:W-:Y:S01]  /*5e20*/  BSSY.RECONVERGENT B2, `(.L_x_206) ;  /* 0x0000038000027945 */ /* 0x000fe20003800200 */
[----:B-----5:R-:W-:-:S04]  /*5e30*/  IMAD.WIDE R6, R10, 0x8, R6 ;  /* 0x000000080a067825 */ /* 0x020fc800078e0206 */
[----:B0-----:R-:W-:Y:S01]  /*5e40*/  IMAD.MOV.U32 R11, RZ, RZ, RZ ;  /* 0x000000ffff0b7224 */ /* 0x001fe200078e00ff */
[----:B------:R-:W-:Y:S06]  /*5e50*/  @!P2 BRA `(.L_x_207) ;  /* 0x0000000000d0a947 */ /* 0x000fec0003800000 */
[----:B------:R-:W-:Y:S01]  /*5e60*/  LOP3.LUT R11, R8, 0x7ffc, RZ, 0xc0, !PT ;  /* 0x00007ffc080b7812 */ /* 0x000fe200078ec0ff */
[----:B-123--:R-:W-:-:S07]  /*5e70*/  IMAD.MOV.U32 R13, RZ, RZ, RZ ;  /* 0x000000ffff0d7224 */ /* 0x00efce00078e00ff */
.L_x_216:
[CC--:B------:R-:W-:Y:S01]  /*5e80*/  ISETP.NE.AND P0, PT, R13.reuse, R17.reuse, PT ;  /* 0x000000110d00720c */ /* 0x0c0fe20003f05270 */
[C---:B0123--:R-:W-:Y:S01]  /*5e90*/  VIADD R8, R13.reuse, 0x1 ;  /* 0x000000010d087836 */ /* 0x04ffe20000000000 */
[----:B------:R-:W-:Y:S01]  /*5ea0*/  BSSY.RECONVERGENT B3, `(.L_x_208) ;  /* 0x000000e000037945 */ /* 0x000fe20003800200 */
[C---:B------:R-:W-:Y:S02]  /*5eb0*/  VIADD R12, R13.reuse, 0x2 ;  /* 0x000000020d0c7836 */ /* 0x040fe40000000000 */
[----:B----4-:R-:W-:Y:S01]  /*5ec0*/  VIADD R14, R13, 0x3 ;  /* 0x000000030d0e7836 */ /* 0x010fe20000000000 */
        /* <DEDUP_REMOVED lines=11> */
.L_x_209:
[----:B------:R-:W-:Y:S05]  /*5f80*/  BSYNC.RECONVERGENT B3 ;  /* 0x0000000000037941 */ /* 0x000fea0003800200 */
.L_x_208:
        /* <DEDUP_REMOVED lines=9> */
.L_x_211:
[----:B------:R-:W-:Y:S05]  /*6020*/  BSYNC.RECONVERGENT B3 ;  /* 0x0000000000037941 */ /* 0x000fea0003800200 */
.L_x_210:
        /* <DEDUP_REMOVED lines=9> */
.L_x_213:
[----:B------:R-:W-:Y:S05]  /*60c0*/  BSYNC.RECONVERGENT B3 ;  /* 0x0000000000037941 */ /* 0x000fea0003800200 */
.L_x_212:
        /* <DEDUP_REMOVED lines=9> */
.L_x_215:
[----:B------:R-:W-:Y:S05]  /*6160*/  BSYNC.RECONVERGENT B3 ;  /* 0x0000000000037941 */ /* 0x000fea0003800200 */
.L_x_214:
[----:B------:R-:W-:-:S05]  /*6170*/  VIADD R13, R13, 0x4 ;  /* 0x000000040d0d7836 */ /* 0x000fca0000000000 */
[----:B------:R-:W-:-:S13]  /*6180*/  ISETP.NE.AND P0, PT, R13, R11, PT ;  /* 0x0000000b0d00720c */ /* 0x000fda0003f05270 */
[----:B------:R-:W-:Y:S05]  /*6190*/  @P0 BRA `(.L_x_216) ;  /* 0xfffffffc00380947 */ /* 0x000fea000383ffff */
.L_x_207:
[----:B------:R-:W-:Y:S05]  /*61a0*/  BSYNC.RECONVERGENT B2 ;  /* 0x0000000000027941 */ /* 0x000fea0003800200 */
.L_x_206:
        /* <DEDUP_REMOVED lines=12> */
.L_x_218:
[----:B------:R-:W-:Y:S05]  /*6270*/  BSYNC.RECONVERGENT B2 ;  /* 0x0000000000027941 */ /* 0x000fea0003800200 */
.L_x_217:
        /* <DEDUP_REMOVED lines=15> */
.L_x_220:
[----:B------:R-:W-:Y:S05]  /*6370*/  BSYNC.RECONVERGENT B2 ;  /* 0x0000000000027941 */ /* 0x000fea0003800200 */
.L_x_219:
        /* <DEDUP_REMOVED lines=8> */
.L_x_169:
[----:B------:R-:W-:Y:S05]  /*6400*/  BSYNC.RECONVERGENT B1 ;  /* 0x0000000000017941 */ /* 0x000fea0003800200 */
.L_x_168:
[----:B------:R-:W-:Y:S05]  /*6410*/  @P1 BRA `(.L_x_221) ;  /* 0xffffffe4007c1947 */ /* 0x000fea000383ffff */
[----:B------:R-:W-:Y:S05]  /*6420*/  BSYNC.RECONVERGENT B0 ;  /* 0x0000000000007941 */ /* 0x000fea0003800200 */
.L_x_159:
[----:B------:R-:W-:Y:S01]  /*6430*/  LOP3.LUT P0, RZ, R0, 0xff, RZ, 0xc0, !PT ;  /* 0x000000ff00ff7812 */ /* 0x000fe2000780c0ff */
[----:B------:R-:W-:-:S12]  /*6440*/  BSSY.RECONVERGENT B8, `(.L_x_222) ;  /* 0x0000090000087945 */ /* 0x000fd80003800200 */
        /* <DEDUP_REMOVED lines=22> */
.L_x_231:
[----:B------:R-:W-:Y:S01]  /*65b0*/  PRMT R4, R0, 0x9910, RZ ;  /* 0x0000991000047816 */ /* 0x000fe200000000ff */
[----:B------:R-:W-:Y:S03]  /*65c0*/  BSSY.RECONVERGENT B2, `(.L_x_228) ;  /* 0x0000023000027945 */ /* 0x000fe60003800200 */
[----:B------:R-:W-:-:S13]  /*65d0*/  ISETP.GE.AND P0, PT, R4, 0x1, PT ;  /* 0x000000010400780c */ /* 0x000fda0003f06270 */
[----:B------:R-:W-:Y:S05]  /*65e0*/  @!P0 BRA `(.L_x_229) ;  /* 0x0000000000808947 */ /* 0x000fea0003800000 */
[----:B------:R-:W-:Y:S01]  /*65f0*/  BSSY.RECONVERGENT B3, `(.L_x_229) ;  /* 0x000001f000037945 */ /* 0x000fe20003800200 */
[----:B------:R-:W-:-:S07]  /*6600*/  IMAD.MOV.U32 R11, RZ, RZ, RZ ;  /* 0x000000ffff0b7224 */ /* 0x000fce00078e00ff */
.L_x_230:
        /* <DEDUP_REMOVED lines=8> */
[----:B-1--4-:R-:W-:-:S06]  /*6690*/  IMAD.WIDE.U32 R8, R3, 0x8, R6 ;  /* 0x0000000803087825 */ /* 0x012fcc00078e0006 */
        /* <DEDUP_REMOVED lines=21> */
.L_x_229:
[----:B------:R-:W-:Y:S05]  /*67f0*/  BSYNC.RECONVERGENT B2 ;  /* 0x0000000000027941 */ /* 0x000fea0003800200 */
.L_x_228:
[----:B------:R-:W-:Y:S01]  /*6800*/  VIADD R3, R3, 0x1 ;  /* 0x0000000103037836 */ /* 0x000fe20000000000 */
[----:B------:R-:W-:-:S04]  /*6810*/  PRMT R4, R0, 0x9910, RZ ;  /* 0x0000991000047816 */ /* 0x000fc800000000ff */
[----:B------:R-:W-:-:S13]  /*6820*/  ISETP.GE.AND P0, PT, R3, R4, PT ;  /* 0x000000040300720c */ /* 0x000fda0003f06270 */
[----:B------:R-:W-:Y:S05]  /*6830*/  @!P0 BRA `(.L_x_231) ;  /* 0xfffffffc005c8947 */ /* 0x000fea000383ffff */
.L_x_227:
[----:B------:R-:W-:Y:S05]  /*6840*/  BSYNC.RECONVERGENT B1 ;  /* 0x0000000000017941 */ /* 0x000fea0003800200 */
.L_x_226:
[----:B------:R-:W-:Y:S02]  /*6850*/  R2UR UR4, R70 ;  /* 0x00000000460472ca */ /* 0x000fe400000e0000 */
[----:B------:R-:W-:-:S13]  /*6860*/  R2UR UR5, R71 ;  /* 0x00000000470572ca */ /* 0x000fda00000e0000 */
[----:B------:R-:W2:Y:S01]  /*6870*/  LDG.E.64 R4, desc[UR4][R54.64] ;  /* 0x0000000436047981 */ /* 0x000ea2000c1e1b00 */
[----:B------:R-:W-:-:S05]  /*6880*/  IMAD.MOV.U32 R0, RZ, RZ, 0x31 ;  /* 0x00000031ff007424 */ /* 0x000fca00078e00ff */
[----:B--2---:R2:W-:Y:S02]  /*6890*/  ST.E.U8 desc[UR4][R4.64+0x18], R0 ;  /* 0x0000180004007985 */ /* 0x0045e4000c101104 */
.L_x_225:
[----:B------:R-:W-:Y:S05]  /*68a0*/  BSYNC.RECONVERGENT B0 ;  /* 0x0000000000007941 */ /* 0x000fea0003800200 */
.L_x_224:
        /* <DEDUP_REMOVED lines=20> */
.L_x_232:
[----:B--2---:R-:W-:Y:S01]  /*69f0*/  MOV R0, 0x0 ;  /* 0x0000000000007802 */ /* 0x004fe20000000f00 */
[----:B------:R2:W-:Y:S01]  /*6a00*/  STL [R1], R27 ;  /* 0x0000001b01007387 */ /* 0x0005e20000100800 */
[----:B------:R-:W2:Y:S01]  /*6a10*/  LDCU.64 UR4, c[0x4][0x8] ;  /* 0x01000100ff0477ac */ /* 0x000ea20008000a00 */
[----:B-----5:R-:W-:Y:S01]  /*6a20*/  IMAD.MOV.U32 R6, RZ, RZ, R22 ;  /* 0x000000ffff067224 */ /* 0x020fe200078e0016 */
[----:B01-34-:R0:W1:Y:S01]  /*6a30*/  LDC.64 R8, c[0x4][R0] ;  /* 0x0100000000087b82 */ /* 0x01b0620000000a00 */
[----:B------:R-:W-:Y:S02]  /*6a40*/  IMAD.MOV.U32 R7, RZ, RZ, R19 ;  /* 0x000000ffff077224 */ /* 0x000fe400078e0013 */
[----:B--2---:R-:W-:Y:S02]  /*6a50*/  IMAD.U32 R4, RZ, RZ, UR4 ;  /* 0x00000004ff047e24 */ /* 0x004fe4000f8e00ff */
[----:B0-----:R-:W-:-:S07]  /*6a60*/  IMAD.U32 R5, RZ, RZ, UR5 ;  /* 0x00000005ff057e24 */ /* 0x001fce000f8e00ff */
[----:B------:R-:W-:-:S07]  /*6a70*/  LEPC R20, `(.L_x_233) ;  /* 0x000000001014794e */ /* 0x000fce0000000000 */
[----:B-1----:R-:W-:Y:S05]  /*6a80*/  CALL.ABS.NOINC R8 ;  /* 0x0000000008007343 */ /* 0x002fea0003c00000 */
.L_x_233:
[----:B------:R-:W-:Y:S02]  /*6a90*/  R2UR UR4, R70 ;  /* 0x00000000460472ca */ /* 0x000fe400000e0000 */
[----:B------:R-:W-:-:S13]  /*6aa0*/  R2UR UR5, R71 ;  /* 0x00000000470572ca */ /* 0x000fda00000e0000 */
[----:B------:R-:W2:Y:S02]  /*6ab0*/  LD.E.U16 R0, desc[UR4][R62.64+0x8] ;  /* 0x000008043e007980 */ /* 0x000ea4000c101500 */
[----:B--2---:R-:W-:-:S04]  /*6ac0*/  PRMT R3, R0, 0x9910, RZ ;  /* 0x0000991000037816 */ /* 0x004fc800000000ff */
[----:B------:R-:W-:-:S13]  /*6ad0*/  ISETP.GE.AND P0, PT, R3, 0x1, PT ;  /* 0x000000010300780c */ /* 0x000fda0003f06270 */
[----:B------:R-:W-:Y:S05]  /*6ae0*/  @!P0 BRA `(.L_x_223) ;  /* 0x0000000000948947 */ /* 0x000fea0003800000 */
[----:B------:R-:W-:Y:S01]  /*6af0*/  PRMT R44, RZ, 0x7610, R44 ;  /* 0x00007610ff2c7816 */ /* 0x000fe2000000002c */
[----:B------:R-:W-:-:S07]  /*6b00*/  IMAD.MOV.U32 R39, RZ, RZ, RZ ;  /* 0x000000ffff277224 */ /* 0x000fce00078e00ff */
.L_x_237:
[----:B------:R-:W-:Y:S01]  /*6b10*/  PRMT R3, R0, 0x9910, RZ ;  /* 0x0000991000037816 */ /* 0x000fe200000000ff */
[----:B------:R-:W-:Y:S03]  /*6b20*/  BSSY.RECONVERGENT B9, `(.L_x_234) ;  /* 0x000001c000097945 */ /* 0x000fe60003800200 */
[----:B------:R-:W-:-:S13]  /*6b30*/  ISETP.GE.AND P0, PT, R3, 0x1, PT ;  /* 0x000000010300780c */ /* 0x000fda0003f06270 */
[----:B------:R-:W-:Y:S05]  /*6b40*/  @!P0 BRA `(.L_x_235) ;  /* 0x0000000000648947 */ /* 0x000fea0003800000 */
[----:B------:R-:W-:Y:S01]  /*6b50*/  BSSY.RECONVERGENT B10, `(.L_x_235) ;  /* 0x00000180000a7945 */ /* 0x000fe20003800200 */
[----:B------:R-:W-:Y:S01]  /*6b60*/  PRMT R38, RZ, 0x7610, R38 ;  /* 0x00007610ff267816 */ /* 0x000fe20000000026 */
[----:B------:R-:W-:-:S07]  /*6b70*/  IMAD.MOV.U32 R11, RZ, RZ, RZ ;  /* 0x000000ffff0b7224 */ /* 0x000fce00078e00ff */
.L_x_236:
[----:B------:R-:W-:Y:S01]  /*6b80*/  IMAD.MOV.U32 R4, RZ, RZ, R52 ;  /* 0x000000ffff047224 */ /* 0x000fe200078e0034 */
[----:B------:R-:W-:Y:S01]  /*6b90*/  MOV R20, 0x6c50 ;  /* 0x00006c5000147802 */ /* 0x000fe20000000f00 */
[----:B------:R-:W-:Y:S02]  /*6ba0*/  IMAD.MOV.U32 R5, RZ, RZ, R53 ;  /* 0x000000ffff057224 */ /* 0x000fe400078e0035 */
[----:B------:R-:W-:Y:S02]  /*6bb0*/  IMAD.MOV.U32 R6, RZ, RZ, R76 ;  /* 0x000000ffff067224 */ /* 0x000fe400078e004c */
[----:B------:R-:W-:Y:S02]  /*6bc0*/  IMAD.MOV.U32 R7, RZ, RZ, R77 ;  /* 0x000000ffff077224 */ /* 0x000fe400078e004d */
[----:B------:R-:W-:Y:S02]  /*6bd0*/  IMAD.MOV.U32 R8, RZ, RZ, R24 ;  /* 0x000000ffff087224 */ /* 0x000fe400078e0018 */
[----:B------:R-:W-:-:S02]  /*6be0*/  IMAD.MOV.U32 R9, RZ, RZ, R23 ;  /* 0x000000ffff097224 */ /* 0x000fc400078e0017 */
        /* <DEDUP_REMOVED lines=15> */
.L_x_235:
[----:B------:R-:W-:Y:S05]  /*6ce0*/  BSYNC.RECONVERGENT B9 ;  /* 0x0000000000097941 */ /* 0x000fea0003800200 */
.L_x_234:
[----:B------:R-:W-:Y:S01]  /*6cf0*/  VIADD R44, R44, 0x1 ;  /* 0x000000012c2c7836 */ /* 0x000fe20000000000 */
[----:B------:R-:W-:-:S04]  /*6d00*/  PRMT R4, R0, 0x9910, RZ ;  /* 0x0000991000047816 */ /* 0x000fc800000000ff */
[----:B------:R-:W-:-:S04]  /*6d10*/  LOP3.LUT R39, R44, 0xff, RZ, 0xc0, !PT ;  /* 0x000000ff2c277812 */ /* 0x000fc800078ec0ff */
[----:B------:R-:W-:-:S13]  /*6d20*/  ISETP.GE.AND P0, PT, R39, R4, PT ;  /* 0x000000042700720c */ /* 0x000fda0003f06270 */
[----:B------:R-:W-:Y:S05]  /*6d30*/  @!P0 BRA `(.L_x_237) ;  /* 0xfffffffc00748947 */ /* 0x000fea000383ffff */
.L_x_223:
[----:B------:R-:W-:Y:S05]  /*6d40*/  BSYNC.RECONVERGENT B8 ;  /* 0x0000000000087941 */ /* 0x000fea0003800200 */
.L_x_222:
[----:B------:R-:W-:Y:S02]  /*6d50*/  R2UR UR4, R70 ;  /* 0x00000000460472ca */ /* 0x000fe400000e0000 */
[----:B------:R-:W-:-:S13]  /*6d60*/  R2UR UR5, R71 ;  /* 0x00000000470572ca */ /* 0x000fda00000e0000 */
[----:B-----5:R-:W2:Y:S01]  /*6d70*/  LD.E.U16 R7, desc[UR4][R46.64+0x8] ;  /* 0x000008042e077980 */ /* 0x020ea2000c101500 */
[----:B------:R-:W-:Y:S02]  /*6d80*/  R2UR UR6, R70 ;  /* 0x00000000460672ca */ /* 0x000fe400000e0000 */
[----:B------:R-:W-:Y:S01]  /*6d90*/  R2UR UR7, R71 ;  /* 0x00000000470772ca */ /* 0x000fe200000e0000 */
[----:B--2---:R2:W-:-:S12]  /*6da0*/  ST.E.U16 desc[UR4][R52.64+0x8], R7 ;  /* 0x0000080734007985 */ /* 0x0045d8000c101504 */
[----:B------:R-:W3:Y:S04]  /*6db0*/  LD.E.U8 R3, desc[UR6][R46.64+0x18] ;  /* 0x000018062e037980 */ /* 0x000ee8000c101100 */
[----:B---3--:R2:W-:Y:S04]  /*6dc0*/  ST.E.U8 desc[UR4][R52.64+0x18], R3 ;  /* 0x0000180334007985 */ /* 0x0085e8000c101104 */
[----:B------:R-:W3:Y:S02]  /*6dd0*/  LD.E.U16 R0, desc[UR6][R46.64+0x8] ;  /* 0x000008062e007980 */ /* 0x000ee4000c101500 */
[----:B---3--:R-:W-:-:S04]  /*6de0*/  PRMT R4, R0, 0x9910, RZ ;  /* 0x0000991000047816 */ /* 0x008fc800000000ff */
[----:B------:R-:W-:-:S13]  /*6df0*/  ISETP.GE.AND P0, PT, R4, 0x1, PT ;  /* 0x000000010400780c */ /* 0x000fda0003f06270 */
[----:B--2---:R-:W-:Y:S05]  /*6e00*/  @!P0 BRA `(.L_x_158) ;  /* 0x0000000000bc8947 */ /* 0x004fea0003800000 */
[----:B------:R-:W-:Y:S01]  /*6e10*/  BSSY.RECONVERGENT B0, `(.L_x_238) ;  /* 0x000002b000007945 */ /* 0x000fe20003800200 */
[----:B------:R-:W-:-:S07]  /*6e20*/  IMAD.MOV.U32 R3, RZ, RZ, RZ ;  /* 0x000000ffff037224 */ /* 0x000fce00078e00ff */
.L_x_242:
[----:B------:R-:W-:Y:S01]  /*6e30*/  PRMT R4, R0, 0x9910, RZ ;  /* 0x0000991000047816 */ /* 0x000fe200000000ff */
[----:B------:R-:W-:Y:S03]  /*6e40*/  BSSY.RECONVERGENT B1, `(.L_x_239) ;  /* 0x0000023000017945 */ /* 0x000fe60003800200 */
[----:B------:R-:W-:-:S13]  /*6e50*/  ISETP.GE.AND P0, PT, R4, 0x1, PT ;  /* 0x000000010400780c */ /* 0x000fda0003f06270 */
[----:B------:R-:W-:Y:S05]  /*6e60*/  @!P0 BRA `(.L_x_240) ;  /* 0x0000000000808947 */ /* 0x000fea0003800000 */
[----:B------:R-:W-:Y:S01]  /*6e70*/  BSSY.RECONVERGENT B2, `(.L_x_240) ;  /* 0x000001f000027945 */ /* 0x000fe20003800200 */
[----:B01--4-:R-:W-:-:S07]  /*6e80*/  IMAD.MOV.U32 R15, RZ, RZ, RZ ;  /* 0x000000ffff0f7224 */ /* 0x013fce00078e00ff */
.L_x_241:
        /* <DEDUP_REMOVED lines=30> */
.L_x_240:
[----:B------:R-:W-:Y:S05]  /*7070*/  BSYNC.RECONVERGENT B1 ;  /* 0x0000000000017941 */ /* 0x000fea0003800200 */
.L_x_239:
[----:B------:R-:W-:Y:S01]  /*7080*/  VIADD R3, R3, 0x1 ;  /* 0x0000000103037836 */ /* 0x000fe20000000000 */
[----:B------:R-:W-:-:S04]  /*7090*/  PRMT R4, R0, 0x9910, RZ ;  /* 0x0000991000047816 */ /* 0x000fc800000000ff */
[----:B------:R-:W-:-:S13]  /*70a0*/  ISETP.GE.AND P0, PT, R3, R4, PT ;  /* 0x000000040300720c */ /* 0x000fda0003f06270 */
[----:B------:R-:W-:Y:S05]  /*70b0*/  @!P0 BRA `(.L_x_242) ;  /* 0xfffffffc005c8947 */ /* 0x000fea000383ffff */
[----:B------:R-:W-:Y:S05]  /*70c0*/  BSYNC.RECONVERGENT B0 ;  /* 0x0000000000007941 */ /* 0x000fea0003800200 */
.L_x_238:
[----:B------:R-:W-:Y:S02]  /*70d0*/  R2UR UR4, R70 ;  /* 0x00000000460472ca */ /* 0x000fe400000e0000 */
[----:B------:R-:W-:-:S13]  /*70e0*/  R2UR UR5, R71 ;  /* 0x00000000470572ca */ /* 0x000fda00000e0000 */
[----:B------:R2:W5:Y:S02]  /*70f0*/  LD.E.U16 R7, desc[UR4][R52.64+0x8] ;  /* 0x0000080434077980 */ /* 0x000564000c101500 */
.L_x_158:
[----:B------:R-:W-:Y:S05]  /*7100*/  BSYNC.RECONVERGENT B7 ;  /* 0x0000000000077941 */ /* 0x000fea0003800200 */
.L_x_157:
[----:B------:R-:W-:Y:S01]  /*7110*/  VIADD R26, R26, 0x1 ;  /* 0x000000011a1a7836 */ /* 0x000fe20000000000 */
[----:B-----5:R-:W-:-:S04]  /*7120*/  PRMT R0, R7, 0x9910, RZ ;  /* 0x0000991007007816 */ /* 0x020fc800000000ff */
[----:B------:R-:W-:-:S04]  /*7130*/  LOP3.LUT R3, R26, 0xff, RZ, 0xc0, !PT ;  /* 0x000000ff1a037812 */ /* 0x000fc800078ec0ff */
[----:B------:R-:W-:-:S13]  /*7140*/  ISETP.GE.AND P0, PT, R3, R0, PT ;  /* 0x000000000300720c */ /* 0x000fda0003f06270 */
[----:B------:R-:W-:Y:S05]  /*7150*/  @!P0 BRA `(.L_x_243) ;  /* 0xffffffd800148947 */ /* 0x000fea000383ffff */
[----:B------:R-:W-:Y:S05]  /*7160*/  BSYNC.RECONVERGENT B6 ;  /* 0x0000000000067941 */ /* 0x000fea0003800200 */
.L_x_156:
[----:B------:R-:W-:Y:S05]  /*7170*/  BRA `(.L_x_8) ;  /* 0x0000000000207947 */ /* 0x000fea0003800000 */
.L_x_7:
[----:B------:R-:W-:Y:S01]  /*7180*/  MOV R0, 0x0 ;  /* 0x0000000000007802 */ /* 0x000fe20000000f00 */
[----:B------:R-:W0:Y:S01]  /*7190*/  LDCU.64 UR4, c[0x4][0x10] ;  /* 0x01000200ff0477ac */ /* 0x000e220008000a00 */
[----:B------:R-:W-:Y:S02]  /*71a0*/  CS2R R6, SRZ ;  /* 0x0000000000067805 */ /* 0x000fe4000001ff00 */
[----:B------:R1:W2:Y:S01]  /*71b0*/  LDC.64 R2, c[0x4][R0] ;  /* 0x0100000000027b82 */ /* 0x0002a20000000a00 */
[----:B0-----:R-:W-:Y:S02]  /*71c0*/  IMAD.U32 R4, RZ, RZ, UR4 ;  /* 0x00000004ff047e24 */ /* 0x001fe4000f8e00ff */
[----:B-1----:R-:W-:-:S07]  /*71d0*/  IMAD.U32 R5, RZ, RZ, UR5 ;  /* 0x00000005ff057e24 */ /* 0x002fce000f8e00ff */
[----:B------:R-:W-:-:S07]  /*71e0*/  LEPC R20, `(.L_x_8) ;  /* 0x000000001014794e */ /* 0x000fce0000000000 */
[----:B--2--5:R-:W-:Y:S05]  /*71f0*/  CALL.ABS.NOINC R2 ;  /* 0x0000000002007343 */ /* 0x024fea0003c00000 */
.L_x_8:
[----:B------:R-:W-:Y:S05]  /*7200*/  BSYNC.RECONVERGENT B11 ;  /* 0x00000000000b7941 */ /* 0x000fea0003800200 */
.L_x_0:
[----:B------:R-:W4:Y:S01]  /*7210*/  LDL R20, [R1+0x1c] ;  /* 0x00001c0001147983 */ /* 0x000f220000100800 */
[----:B------:R5:W-:Y:S05]  /*7220*/  BMOV.32 B6, R28 ;  /* 0x0000001c06007356 */ /* 0x000bea0000000000 */
[----:B------:R-:W4:Y:S01]  /*7230*/  LDL R21, [R1+0x20] ;  /* 0x0000200001157983 */ /* 0x000f220000100800 */
[----:B------:R0:W-:Y:S05]  /*7240*/  BMOV.32 B7, R29 ;  /* 0x0000001d07007356 */ /* 0x0001ea0000000000 */
[----:B------:R2:W-:Y:S05]  /*7250*/  BMOV.32 B8, R30 ;  /* 0x0000001e08007356 */ /* 0x0005ea0000000000 */
[----:B------:R2:W-:Y:S05]  /*7260*/  BMOV.32 B9, R31 ;  /* 0x0000001f09007356 */ /* 0x0005ea0000000000 */
[----:B------:R2:W-:Y:S05]  /*7270*/  BMOV.32 B10, R36 ;  /* 0x000000240a007356 */ /* 0x0005ea0000000000 */
[----:B------:R2:W-:Y:S05]  /*7280*/  BMOV.32 B11, R37 ;  /* 0x000000250b007356 */ /* 0x0005ea0000000000 */
[----:B------:R-:W4:Y:S04]  /*7290*/  LDL R2, [R1+0x8] ;  /* 0x0000080001027983 */ /* 0x000f280000100800 */
[----:B------:R-:W4:Y:S04]  /*72a0*/  LDL R16, [R1+0xc] ;  /* 0x00000c0001107983 */ /* 0x000f280000100800 */
[----:B------:R-:W4:Y:S04]  /*72b0*/  LDL R17, [R1+0x10] ;  /* 0x0000100001117983 */ /* 0x000f280000100800 */
[----:B------:R-:W4:Y:S04]  /*72c0*/  LDL R18, [R1+0x14] ;  /* 0x0000140001127983 */ /* 0x000f280000100800 */
[----:B-1-3--:R-:W4:Y:S04]  /*72d0*/  LDL R19, [R1+0x18] ;  /* 0x0000180001137983 */ /* 0x00af280000100800 */
[----:B------:R-:W4:Y:S04]  /*72e0*/  LDL R22, [R1+0x24] ;  /* 0x0000240001167983 */ /* 0x000f280000100800 */
[----:B------:R-:W4:Y:S04]  /*72f0*/  LDL R23, [R1+0x28] ;  /* 0x0000280001177983 */ /* 0x000f280000100800 */
[----:B------:R-:W4:Y:S04]  /*7300*/  LDL R24, [R1+0x2c] ;  /* 0x00002c0001187983 */ /* 0x000f280000100800 */
[----:B------:R-:W4:Y:S04]  /*7310*/  LDL R25, [R1+0x30] ;  /* 0x0000300001197983 */ /* 0x000f280000100800 */
[----:B------:R-:W4:Y:S04]  /*7320*/  LDL R26, [R1+0x34] ;  /* 0x00003400011a7983 */ /* 0x000f280000100800 */
[----:B------:R-:W4:Y:S04]  /*7330*/  LDL R27, [R1+0x38] ;  /* 0x00003800011b7983 */ /* 0x000f280000100800 */
[----:B-----5:R-:W4:Y:S04]  /*7340*/  LDL R28, [R1+0x3c] ;  /* 0x00003c00011c7983 */ /* 0x020f280000100800 */
[----:B0-----:R-:W4:Y:S04]  /*7350*/  LDL R29, [R1+0x40] ;  /* 0x00004000011d7983 */ /* 0x001f280000100800 */
[----:B--2---:R-:W4:Y:S04]  /*7360*/  LDL R30, [R1+0x44] ;  /* 0x00004400011e7983 */ /* 0x004f280000100800 */
[----:B------:R-:W4:Y:S04]  /*7370*/  LDL R31, [R1+0x48] ;  /* 0x00004800011f7983 */ /* 0x000f280000100800 */
        /* <DEDUP_REMOVED lines=20> */
[----:B------:R0:W4:Y:S02]  /*74c0*/  LDL R77, [R1+0x9c] ;  /* 0x00009c00014d7983 */ /* 0x0001240000100800 */
[----:B0-----:R-:W-:Y:S01]  /*74d0*/  VIADD R1, R1, 0xa0 ;  /* 0x000000a001017836 */ /* 0x001fe20000000000 */
[----:B----4-:R-:W-:Y:S06]  /*74e0*/  RET.REL.NODEC R20 `(_Z7computeP4gridP4pathPS2_PS0_) ;  /* 0xffffff8814c47950 */ /* 0x010fec0003c3ffff */
.L_x_244:
[----:B------:R-:W-:-:S00]  /*74f0*/  BRA `(.L_x_244) ;  /* 0xfffffffc00fc7947 */ /* 0x000fc0000383ffff */
[----:B------:R-:W-:-:S00]  /*7500*/  NOP ;  /* 0x0000000000007918 */ /* 0x000fc00000000000 */
[----:B------:R-:W-:-:S00]  /*7510*/  NOP ;  /* 0x0000000000007918 */ /* 0x000fc00000000000 */
[----:B------:R-:W-:-:S00]  /*7520*/  NOP ;  /* 0x0000000000007918 */ /* 0x000fc00000000000 */
[----:B------:R-:W-:-:S00]  /*7530*/  NOP ;  /* 0x0000000000007918 */ /* 0x000fc00000000000 */
[----:B------:R-:W-:-:S00]  /*7540*/  NOP ;  /* 0x0000000000007918 */ /* 0x000fc00000000000 */
[----:B------:R-:W-:-:S00]  /*7550*/  NOP ;  /* 0x0000000000007918 */ /* 0x000fc00000000000 */
[----:B------:R-:W-:-:S00]  /*7560*/  NOP ;  /* 0x0000000000007918 */ /* 0x000fc00000000000 */
[----:B------:R-:W-:-:S00]  /*7570*/  NOP ;  /* 0x0000000000007918 */ /* 0x000fc00000000000 */
.L_x_257:


//--------------------- .nv.global.init           --------------------------
	.section	.nv.global.init,"aw",@progbits
.nv.global.init:
	.type		$str$3,@object
	.size		$str$3,($str$4 - $str$3)
$str$3:
        /*0000*/ 	.byte	0x4e, 0x65, 0x78, 0x74, 0x20, 0x50, 0x61, 0x74, 0x68, 0x20, 0x25, 0x64, 0x0a, 0x00
	.type		$str$4,@object
	.size		$str$4,(.L_1 - $str$4)
$str$4:
        /*000e*/ 	.byte	0x4d, 0x65, 0x6d, 0x6f, 0x72, 0x79, 0x20, 0x41, 0x6c, 0x6c, 0x6f, 0x63, 0x61, 0x74, 0x69, 0x6f
        /*001e*/ 	.byte	0x6e, 0x20, 0x45, 0x72, 0x72, 0x6f, 0x72, 0x00
.L_1:


//--------------------- .nv.shared.reserved.0     --------------------------
	.section	.nv.shared.reserved.0,"aw",@nobits
	.weak		__nv_reservedSMEM_offset_0_alias
	.size		__nv_reservedSMEM_offset_0_alias, 0, 64
	.other		__nv_reservedSMEM_offset_0_alias,@"STO_CUDA_RESERVED_SHARED STV_DEFAULT"
__nv_reservedSMEM_offset_0_alias:
	.zero		0
	.zero		64


//--------------------- .nv.constant0._Z7computeP4gridP4pathPS2_PS0_ --------------------------
	.section	.nv.constant0._Z7computeP4gridP4pathPS2_PS0_,"a",@progbits
	.sectionflags	@""
	.align	4
.nv.constant0._Z7computeP4gridP4pathPS2_PS0_:
	.zero		928


//--------------------- SYMBOLS --------------------------

	.type		.nv.reservedSmem.offset0,@object
	.size		.nv.reservedSmem.offset0,0x4
	.type		vprintf,@function
